//
// Generated by NVIDIA NVVM Compiler
//
// Compiler Build ID: CL-36424714
// Cuda compilation tools, release 13.0, V13.0.88
// Based on NVVM 20.0.0
//

.version 9.0
.target sm_100
.address_size 64

	// .globl	_Z15MatrixMulKernelPfS_S_i
.extern .func  (.param .b32 func_retval0) vprintf
(
	.param .b64 vprintf_param_0,
	.param .b64 vprintf_param_1
)
;
.global .align 1 .b8 $str[27] = {112, 32, 97, 100, 100, 114, 101, 115, 115, 58, 32, 37, 100, 9, 9, 112, 118, 97, 108, 117, 101, 58, 32, 37, 102, 10};
.global .align 1 .b8 $str$1[73] = {116, 104, 114, 101, 97, 100, 32, 105, 100, 32, 121, 58, 37, 100, 32, 32, 32, 32, 32, 32, 32, 32, 116, 104, 114, 101, 97, 100, 32, 105, 100, 32, 120, 58, 37, 100, 32, 32, 32, 32, 32, 32, 112, 32, 97, 100, 100, 114, 101, 115, 115, 58, 37, 100, 32, 32, 32, 32, 32, 32, 32, 32, 112, 118, 97, 108, 117, 101, 58, 37, 102, 10};
.global .align 1 .b8 $str$2[14] = {98, 108, 111, 99, 107, 100, 105, 109, 89, 32, 37, 100, 10};
.global .align 1 .b8 $str$3[14] = {98, 108, 111, 99, 107, 100, 105, 109, 88, 32, 37, 100, 10};
.global .align 1 .b8 $str$4[23] = {114, 111, 119, 58, 32, 37, 100, 32, 99, 111, 108, 58, 32, 37, 100, 32, 32, 110, 58, 37, 100, 10};
.global .align 1 .b8 $str$5[29] = {77, 58, 32, 37, 102, 32, 32, 32, 86, 58, 32, 37, 102, 32, 32, 32, 32, 79, 117, 116, 112, 117, 116, 58, 32, 37, 102, 10};

.visible .entry _Z15MatrixMulKernelPfS_S_i(
	.param .u64 .ptr .align 1 _Z15MatrixMulKernelPfS_S_i_param_0,
	.param .u64 .ptr .align 1 _Z15MatrixMulKernelPfS_S_i_param_1,
	.param .u64 .ptr .align 1 _Z15MatrixMulKernelPfS_S_i_param_2,
	.param .u32 _Z15MatrixMulKernelPfS_S_i_param_3
)
{
	.local .align 8 .b8 	__local_depot0[24];
	.reg .b64 	%SP;
	.reg .b64 	%SPL;
	.reg .pred 	%p<10>;
	.reg .b32 	%r<45>;
	.reg .b32 	%f<68>;
	.reg .b64 	%rd<72>;
	.reg .b64 	%fd<3>;

	mov.u64 	%SPL, __local_depot0;
	cvta.local.u64 	%SP, %SPL;
	ld.param.u64 	%rd13, [_Z15MatrixMulKernelPfS_S_i_param_0];
	ld.param.u64 	%rd14, [_Z15MatrixMulKernelPfS_S_i_param_1];
	ld.param.u32 	%r19, [_Z15MatrixMulKernelPfS_S_i_param_3];
	cvta.to.global.u64 	%rd1, %rd14;
	cvta.to.global.u64 	%rd2, %rd13;
	mov.u32 	%r20, %ctaid.y;
	mov.u32 	%r21, %ntid.y;
	mov.u32 	%r1, %tid.y;
	mad.lo.s32 	%r2, %r20, %r21, %r1;
	mov.u32 	%r22, %ctaid.x;
	mov.u32 	%r23, %ntid.x;
	mov.u32 	%r3, %tid.x;
	mad.lo.s32 	%r4, %r22, %r23, %r3;
	max.s32 	%r24, %r2, %r4;
	setp.ge.s32 	%p1, %r24, %r19;
	@%p1 bra 	$L__BB0_13;
	mul.lo.s32 	%r5, %r19, %r2;
	and.b32  	%r6, %r19, 7;
	setp.lt.u32 	%p2, %r19, 8;
	mov.f32 	%f67, 0f00000000;
	mov.b32 	%r43, 0;
	@%p2 bra 	$L__BB0_4;
	and.b32  	%r26, %r19, 2147483640;
	neg.s32 	%r41, %r26;
	mul.wide.s32 	%rd15, %r19, 8;
	add.s64 	%rd3, %rd1, %rd15;
	mul.wide.s32 	%rd16, %r19, 12;
	add.s64 	%rd4, %rd1, %rd16;
	mul.wide.s32 	%rd17, %r19, 16;
	add.s64 	%rd5, %rd1, %rd17;
	mul.wide.s32 	%rd18, %r19, 20;
	add.s64 	%rd6, %rd1, %rd18;
	mul.wide.s32 	%rd19, %r19, 24;
	add.s64 	%rd7, %rd1, %rd19;
	mul.wide.s32 	%rd20, %r19, 28;
	add.s64 	%rd8, %rd1, %rd20;
	mul.wide.u32 	%rd21, %r5, 4;
	add.s64 	%rd22, %rd21, %rd2;
	add.s64 	%rd71, %rd22, 16;
	mov.f32 	%f67, 0f00000000;
	mov.u32 	%r40, %r4;
$L__BB0_3:
	.pragma "nounroll";
	and.b32  	%r43, %r19, 2147483640;
	mul.wide.s32 	%rd23, %r40, 4;
	mul.wide.s32 	%rd24, %r19, 4;
	add.s64 	%rd25, %rd1, %rd23;
	add.s64 	%rd26, %rd25, %rd24;
	add.s64 	%rd27, %rd3, %rd23;
	add.s64 	%rd28, %rd4, %rd23;
	add.s64 	%rd29, %rd5, %rd23;
	add.s64 	%rd30, %rd6, %rd23;
	add.s64 	%rd31, %rd7, %rd23;
	add.s64 	%rd32, %rd8, %rd23;
	ld.global.f32 	%f16, [%rd71+-16];
	ld.global.f32 	%f17, [%rd25];
	fma.rn.f32 	%f18, %f16, %f17, %f67;
	ld.global.f32 	%f19, [%rd71+-12];
	ld.global.f32 	%f20, [%rd26];
	fma.rn.f32 	%f21, %f19, %f20, %f18;
	ld.global.f32 	%f22, [%rd71+-8];
	ld.global.f32 	%f23, [%rd27];
	fma.rn.f32 	%f24, %f22, %f23, %f21;
	ld.global.f32 	%f25, [%rd71+-4];
	ld.global.f32 	%f26, [%rd28];
	fma.rn.f32 	%f27, %f25, %f26, %f24;
	ld.global.f32 	%f28, [%rd71];
	ld.global.f32 	%f29, [%rd29];
	fma.rn.f32 	%f30, %f28, %f29, %f27;
	ld.global.f32 	%f31, [%rd71+4];
	ld.global.f32 	%f32, [%rd30];
	fma.rn.f32 	%f33, %f31, %f32, %f30;
	ld.global.f32 	%f34, [%rd71+8];
	ld.global.f32 	%f35, [%rd31];
	fma.rn.f32 	%f36, %f34, %f35, %f33;
	ld.global.f32 	%f37, [%rd71+12];
	ld.global.f32 	%f38, [%rd32];
	fma.rn.f32 	%f67, %f37, %f38, %f36;
	add.s32 	%r41, %r41, 8;
	shl.b32 	%r27, %r19, 3;
	add.s32 	%r40, %r40, %r27;
	add.s64 	%rd71, %rd71, 32;
	setp.ne.s32 	%p3, %r41, 0;
	@%p3 bra 	$L__BB0_3;
$L__BB0_4:
	setp.eq.s32 	%p4, %r6, 0;
	@%p4 bra 	$L__BB0_12;
	and.b32  	%r14, %r19, 3;
	setp.lt.u32 	%p5, %r6, 4;
	@%p5 bra 	$L__BB0_7;
	add.s32 	%r28, %r43, %r5;
	mul.wide.u32 	%rd33, %r28, 4;
	add.s64 	%rd34, %rd2, %rd33;
	ld.global.f32 	%f40, [%rd34];
	mad.lo.s32 	%r29, %r43, %r19, %r4;
	mul.wide.s32 	%rd35, %r29, 4;
	add.s64 	%rd36, %rd1, %rd35;
	ld.global.f32 	%f41, [%rd36];
	fma.rn.f32 	%f42, %f40, %f41, %f67;
	cvt.u64.u32 	%rd37, %r5;
	cvt.u64.u32 	%rd38, %r43;
	add.s64 	%rd39, %rd38, %rd37;
	shl.b64 	%rd40, %rd39, 2;
	add.s64 	%rd41, %rd2, %rd40;
	ld.global.f32 	%f43, [%rd41+4];
	mul.wide.s32 	%rd42, %r19, 4;
	add.s64 	%rd43, %rd36, %rd42;
	ld.global.f32 	%f44, [%rd43];
	fma.rn.f32 	%f45, %f43, %f44, %f42;
	ld.global.f32 	%f46, [%rd41+8];
	add.s64 	%rd44, %rd43, %rd42;
	ld.global.f32 	%f47, [%rd44];
	fma.rn.f32 	%f48, %f46, %f47, %f45;
	ld.global.f32 	%f49, [%rd41+12];
	add.s64 	%rd45, %rd44, %rd42;
	ld.global.f32 	%f50, [%rd45];
	fma.rn.f32 	%f67, %f49, %f50, %f48;
	add.s32 	%r43, %r43, 4;
$L__BB0_7:
	setp.eq.s32 	%p6, %r14, 0;
	@%p6 bra 	$L__BB0_12;
	setp.eq.s32 	%p7, %r14, 1;
	@%p7 bra 	$L__BB0_10;
	add.s32 	%r30, %r43, %r5;
	mul.wide.u32 	%rd46, %r30, 4;
	add.s64 	%rd47, %rd2, %rd46;
	ld.global.f32 	%f52, [%rd47];
	mad.lo.s32 	%r31, %r43, %r19, %r4;
	mul.wide.s32 	%rd48, %r31, 4;
	add.s64 	%rd49, %rd1, %rd48;
	ld.global.f32 	%f53, [%rd49];
	fma.rn.f32 	%f54, %f52, %f53, %f67;
	cvt.u64.u32 	%rd50, %r5;
	cvt.u64.u32 	%rd51, %r43;
	add.s64 	%rd52, %rd51, %rd50;
	shl.b64 	%rd53, %rd52, 2;
	add.s64 	%rd54, %rd2, %rd53;
	ld.global.f32 	%f55, [%rd54+4];
	mul.wide.s32 	%rd55, %r19, 4;
	add.s64 	%rd56, %rd49, %rd55;
	ld.global.f32 	%f56, [%rd56];
	fma.rn.f32 	%f67, %f55, %f56, %f54;
	add.s32 	%r43, %r43, 2;
$L__BB0_10:
	and.b32  	%r32, %r19, 1;
	setp.eq.b32 	%p8, %r32, 1;
	not.pred 	%p9, %p8;
	@%p9 bra 	$L__BB0_12;
	add.s32 	%r33, %r43, %r5;
	mul.wide.u32 	%rd57, %r33, 4;
	add.s64 	%rd58, %rd2, %rd57;
	ld.global.f32 	%f57, [%rd58];
	mad.lo.s32 	%r34, %r43, %r19, %r4;
	mul.wide.s32 	%rd59, %r34, 4;
	add.s64 	%rd60, %rd1, %rd59;
	ld.global.f32 	%f58, [%rd60];
	fma.rn.f32 	%f67, %f57, %f58, %f67;
$L__BB0_12:
	ld.param.u64 	%rd70, [_Z15MatrixMulKernelPfS_S_i_param_2];
	add.u64 	%rd61, %SP, 0;
	add.u64 	%rd62, %SPL, 0;
	add.s32 	%r35, %r5, %r4;
	cvta.to.global.u64 	%rd63, %rd70;
	mul.wide.s32 	%rd64, %r35, 4;
	add.s64 	%rd65, %rd63, %rd64;
	st.global.f32 	[%rd65], %f67;
	cvt.f64.f32 	%fd1, %f67;
	st.local.u32 	[%rd62], %r35;
	st.local.f64 	[%rd62+8], %fd1;
	mov.u64 	%rd66, $str;
	cvta.global.u64 	%rd67, %rd66;
	{ // callseq 0, 0
	.param .b64 param0;
	st.param.b64 	[param0], %rd67;
	.param .b64 param1;
	st.param.b64 	[param1], %rd61;
	.param .b32 retval0;
	call.uni (retval0), 
	vprintf, 
	(
	param0, 
	param1
	);
	ld.param.b32 	%r36, [retval0];
	} // callseq 0
	ld.global.f32 	%f59, [%rd65];
	cvt.f64.f32 	%fd2, %f59;
	st.local.v2.u32 	[%rd62], {%r1, %r3};
	st.local.u32 	[%rd62+8], %r35;
	st.local.f64 	[%rd62+16], %fd2;
	mov.u64 	%rd68, $str$1;
	cvta.global.u64 	%rd69, %rd68;
	{ // callseq 1, 0
	.param .b64 param0;
	st.param.b64 	[param0], %rd69;
	.param .b64 param1;
	st.param.b64 	[param1], %rd61;
	.param .b32 retval0;
	call.uni (retval0), 
	vprintf, 
	(
	param0, 
	param1
	);
	ld.param.b32 	%r38, [retval0];
	} // callseq 1
$L__BB0_13:
	ret;

}
	// .globl	_Z18MatrixMulRowKernelPfS_S_i
.visible .entry _Z18MatrixMulRowKernelPfS_S_i(
	.param .u64 .ptr .align 1 _Z18MatrixMulRowKernelPfS_S_i_param_0,
	.param .u64 .ptr .align 1 _Z18MatrixMulRowKernelPfS_S_i_param_1,
	.param .u64 .ptr .align 1 _Z18MatrixMulRowKernelPfS_S_i_param_2,
	.param .u32 _Z18MatrixMulRowKernelPfS_S_i_param_3
)
{
	.local .align 8 .b8 	__local_depot1[24];
	.reg .b64 	%SP;
	.reg .b64 	%SPL;
	.reg .pred 	%p<11>;
	.reg .b32 	%r<59>;
	.reg .b32 	%f<69>;
	.reg .b64 	%rd<60>;
	.reg .b64 	%fd<3>;

	mov.u64 	%SPL, __local_depot1;
	cvta.local.u64 	%SP, %SPL;
	ld.param.u64 	%rd5, [_Z18MatrixMulRowKernelPfS_S_i_param_0];
	ld.param.u64 	%rd6, [_Z18MatrixMulRowKernelPfS_S_i_param_1];
	ld.param.u32 	%r28, [_Z18MatrixMulRowKernelPfS_S_i_param_3];
	cvta.to.global.u64 	%rd1, %rd6;
	cvta.to.global.u64 	%rd2, %rd5;
	mov.u32 	%r29, %ctaid.y;
	mov.u32 	%r1, %ntid.y;
	mov.u32 	%r2, %tid.y;
	mad.lo.s32 	%r52, %r29, %r1, %r2;
	mov.u32 	%r30, %ctaid.x;
	mov.u32 	%r31, %ntid.x;
	mov.u32 	%r4, %tid.x;
	mad.lo.s32 	%r5, %r30, %r31, %r4;
	max.s32 	%r32, %r52, %r5;
	setp.ge.s32 	%p1, %r32, %r28;
	@%p1 bra 	$L__BB1_15;
	add.s32 	%r6, %r28, -1;
	and.b32  	%r7, %r28, 7;
	and.b32  	%r8, %r28, 2147483640;
	neg.s32 	%r9, %r8;
	shl.b32 	%r10, %r28, 3;
	mov.b32 	%r51, 0;
	mul.wide.s32 	%rd41, %r28, 4;
$L__BB1_2:
	setp.lt.u32 	%p2, %r6, 7;
	mul.lo.s32 	%r13, %r52, %r28;
	mov.f32 	%f68, 0f00000000;
	mov.b32 	%r57, 0;
	@%p2 bra 	$L__BB1_5;
	mov.f32 	%f68, 0f00000000;
	mov.u32 	%r53, %r13;
	mov.u32 	%r54, %r5;
	mov.u32 	%r55, %r9;
$L__BB1_4:
	.pragma "nounroll";
	mul.wide.u32 	%rd7, %r53, 4;
	add.s64 	%rd8, %rd2, %rd7;
	ld.global.f32 	%f16, [%rd8];
	mul.wide.s32 	%rd9, %r54, 4;
	add.s64 	%rd10, %rd1, %rd9;
	ld.global.f32 	%f17, [%rd10];
	fma.rn.f32 	%f18, %f16, %f17, %f68;
	ld.global.f32 	%f19, [%rd8+4];
	add.s64 	%rd12, %rd10, %rd41;
	ld.global.f32 	%f20, [%rd12];
	fma.rn.f32 	%f21, %f19, %f20, %f18;
	ld.global.f32 	%f22, [%rd8+8];
	add.s64 	%rd13, %rd12, %rd41;
	ld.global.f32 	%f23, [%rd13];
	fma.rn.f32 	%f24, %f22, %f23, %f21;
	ld.global.f32 	%f25, [%rd8+12];
	add.s64 	%rd14, %rd13, %rd41;
	ld.global.f32 	%f26, [%rd14];
	fma.rn.f32 	%f27, %f25, %f26, %f24;
	ld.global.f32 	%f28, [%rd8+16];
	add.s64 	%rd15, %rd14, %rd41;
	ld.global.f32 	%f29, [%rd15];
	fma.rn.f32 	%f30, %f28, %f29, %f27;
	ld.global.f32 	%f31, [%rd8+20];
	add.s64 	%rd16, %rd15, %rd41;
	ld.global.f32 	%f32, [%rd16];
	fma.rn.f32 	%f33, %f31, %f32, %f30;
	ld.global.f32 	%f34, [%rd8+24];
	add.s64 	%rd17, %rd16, %rd41;
	ld.global.f32 	%f35, [%rd17];
	fma.rn.f32 	%f36, %f34, %f35, %f33;
	ld.global.f32 	%f37, [%rd8+28];
	add.s64 	%rd18, %rd17, %rd41;
	ld.global.f32 	%f38, [%rd18];
	fma.rn.f32 	%f68, %f37, %f38, %f36;
	add.s32 	%r55, %r55, 8;
	add.s32 	%r54, %r54, %r10;
	add.s32 	%r53, %r53, 8;
	setp.ne.s32 	%p3, %r55, 0;
	mov.u32 	%r57, %r8;
	@%p3 bra 	$L__BB1_4;
$L__BB1_5:
	setp.eq.s32 	%p4, %r7, 0;
	@%p4 bra 	$L__BB1_13;
	add.s32 	%r35, %r7, -1;
	setp.lt.u32 	%p5, %r35, 3;
	@%p5 bra 	$L__BB1_8;
	add.s32 	%r36, %r57, %r13;
	mul.wide.u32 	%rd19, %r36, 4;
	add.s64 	%rd20, %rd2, %rd19;
	ld.global.f32 	%f40, [%rd20];
	mad.lo.s32 	%r37, %r57, %r28, %r5;
	mul.wide.s32 	%rd21, %r37, 4;
	add.s64 	%rd22, %rd1, %rd21;
	ld.global.f32 	%f41, [%rd22];
	fma.rn.f32 	%f42, %f40, %f41, %f68;
	cvt.u64.u32 	%rd23, %r13;
	cvt.u64.u32 	%rd24, %r57;
	add.s64 	%rd25, %rd24, %rd23;
	shl.b64 	%rd26, %rd25, 2;
	add.s64 	%rd27, %rd2, %rd26;
	ld.global.f32 	%f43, [%rd27+4];
	add.s64 	%rd29, %rd22, %rd41;
	ld.global.f32 	%f44, [%rd29];
	fma.rn.f32 	%f45, %f43, %f44, %f42;
	ld.global.f32 	%f46, [%rd27+8];
	add.s64 	%rd30, %rd29, %rd41;
	ld.global.f32 	%f47, [%rd30];
	fma.rn.f32 	%f48, %f46, %f47, %f45;
	ld.global.f32 	%f49, [%rd27+12];
	add.s64 	%rd31, %rd30, %rd41;
	ld.global.f32 	%f50, [%rd31];
	fma.rn.f32 	%f68, %f49, %f50, %f48;
	add.s32 	%r57, %r57, 4;
$L__BB1_8:
	and.b32  	%r38, %r28, 3;
	setp.eq.s32 	%p6, %r38, 0;
	@%p6 bra 	$L__BB1_13;
	setp.eq.s32 	%p7, %r38, 1;
	@%p7 bra 	$L__BB1_11;
	add.s32 	%r39, %r57, %r13;
	mul.wide.u32 	%rd32, %r39, 4;
	add.s64 	%rd33, %rd2, %rd32;
	ld.global.f32 	%f52, [%rd33];
	mad.lo.s32 	%r40, %r57, %r28, %r5;
	mul.wide.s32 	%rd34, %r40, 4;
	add.s64 	%rd35, %rd1, %rd34;
	ld.global.f32 	%f53, [%rd35];
	fma.rn.f32 	%f54, %f52, %f53, %f68;
	cvt.u64.u32 	%rd36, %r13;
	cvt.u64.u32 	%rd37, %r57;
	add.s64 	%rd38, %rd37, %rd36;
	shl.b64 	%rd39, %rd38, 2;
	add.s64 	%rd40, %rd2, %rd39;
	ld.global.f32 	%f55, [%rd40+4];
	add.s64 	%rd42, %rd35, %rd41;
	ld.global.f32 	%f56, [%rd42];
	fma.rn.f32 	%f68, %f55, %f56, %f54;
	add.s32 	%r57, %r57, 2;
$L__BB1_11:
	and.b32  	%r41, %r28, 1;
	setp.eq.b32 	%p8, %r41, 1;
	not.pred 	%p9, %p8;
	@%p9 bra 	$L__BB1_13;
	add.s32 	%r42, %r57, %r13;
	mul.wide.u32 	%rd43, %r42, 4;
	add.s64 	%rd44, %rd2, %rd43;
	ld.global.f32 	%f57, [%rd44];
	mad.lo.s32 	%r43, %r57, %r28, %r5;
	mul.wide.s32 	%rd45, %r43, 4;
	add.s64 	%rd46, %rd1, %rd45;
	ld.global.f32 	%f58, [%rd46];
	fma.rn.f32 	%f68, %f57, %f58, %f68;
$L__BB1_13:
	ld.param.u64 	%rd59, [_Z18MatrixMulRowKernelPfS_S_i_param_2];
	add.s32 	%r25, %r13, %r5;
	cvta.to.global.u64 	%rd47, %rd59;
	mul.wide.s32 	%rd48, %r25, 4;
	add.s64 	%rd3, %rd47, %rd48;
	st.global.f32 	[%rd3], %f68;
	add.s32 	%r52, %r52, 1;
	add.s32 	%r51, %r51, 1;
	setp.ne.s32 	%p10, %r51, %r28;
	@%p10 bra 	$L__BB1_2;
	add.u64 	%rd49, %SP, 0;
	add.u64 	%rd50, %SPL, 0;
	add.s32 	%r44, %r25, %r28;
	add.s64 	%rd52, %rd3, %rd41;
	ld.global.f32 	%f59, [%rd52];
	cvt.f64.f32 	%fd1, %f59;
	st.local.u32 	[%rd50], %r44;
	st.local.f64 	[%rd50+8], %fd1;
	mov.u64 	%rd53, $str;
	cvta.global.u64 	%rd54, %rd53;
	{ // callseq 2, 0
	.param .b64 param0;
	st.param.b64 	[param0], %rd54;
	.param .b64 param1;
	st.param.b64 	[param1], %rd49;
	.param .b32 retval0;
	call.uni (retval0), 
	vprintf, 
	(
	param0, 
	param1
	);
	ld.param.b32 	%r45, [retval0];
	} // callseq 2
	ld.global.f32 	%f60, [%rd52];
	cvt.f64.f32 	%fd2, %f60;
	st.local.v2.u32 	[%rd50], {%r2, %r4};
	st.local.u32 	[%rd50+8], %r44;
	st.local.f64 	[%rd50+16], %fd2;
	mov.u64 	%rd55, $str$1;
	cvta.global.u64 	%rd56, %rd55;
	{ // callseq 3, 0
	.param .b64 param0;
	st.param.b64 	[param0], %rd56;
	.param .b64 param1;
	st.param.b64 	[param1], %rd49;
	.param .b32 retval0;
	call.uni (retval0), 
	vprintf, 
	(
	param0, 
	param1
	);
	ld.param.b32 	%r47, [retval0];
	} // callseq 3
	st.local.u32 	[%rd50], %r1;
	mov.u64 	%rd57, $str$2;
	cvta.global.u64 	%rd58, %rd57;
	{ // callseq 4, 0
	.param .b64 param0;
	st.param.b64 	[param0], %rd58;
	.param .b64 param1;
	st.param.b64 	[param1], %rd49;
	.param .b32 retval0;
	call.uni (retval0), 
	vprintf, 
	(
	param0, 
	param1
	);
	ld.param.b32 	%r49, [retval0];
	} // callseq 4
$L__BB1_15:
	ret;

}
	// .globl	_Z18MatrixMulColKernelPfS_S_i
.visible .entry _Z18MatrixMulColKernelPfS_S_i(
	.param .u64 .ptr .align 1 _Z18MatrixMulColKernelPfS_S_i_param_0,
	.param .u64 .ptr .align 1 _Z18MatrixMulColKernelPfS_S_i_param_1,
	.param .u64 .ptr .align 1 _Z18MatrixMulColKernelPfS_S_i_param_2,
	.param .u32 _Z18MatrixMulColKernelPfS_S_i_param_3
)
{
	.local .align 8 .b8 	__local_depot2[24];
	.reg .b64 	%SP;
	.reg .b64 	%SPL;
	.reg .pred 	%p<10>;
	.reg .b32 	%r<56>;
	.reg .b32 	%f<68>;
	.reg .b64 	%rd<58>;
	.reg .b64 	%fd<3>;

	mov.u64 	%SPL, __local_depot2;
	cvta.local.u64 	%SP, %SPL;
	ld.param.u64 	%rd5, [_Z18MatrixMulColKernelPfS_S_i_param_0];
	ld.param.u64 	%rd6, [_Z18MatrixMulColKernelPfS_S_i_param_1];
	ld.param.u32 	%r27, [_Z18MatrixMulColKernelPfS_S_i_param_3];
	cvta.to.global.u64 	%rd1, %rd6;
	cvta.to.global.u64 	%rd2, %rd5;
	mov.u32 	%r28, %ctaid.y;
	mov.u32 	%r29, %ntid.y;
	mov.u32 	%r1, %tid.y;
	mad.lo.s32 	%r2, %r28, %r29, %r1;
	mov.u32 	%r30, %ctaid.x;
	mov.u32 	%r3, %ntid.x;
	mov.u32 	%r4, %tid.x;
	mad.lo.s32 	%r31, %r30, %r3, %r4;
	max.s32 	%r32, %r2, %r31;
	setp.ge.s32 	%p1, %r32, %r27;
	@%p1 bra 	$L__BB2_15;
	mul.lo.s32 	%r5, %r27, %r2;
	and.b32  	%r6, %r27, 7;
	and.b32  	%r7, %r27, 3;
	and.b32  	%r8, %r27, 2147483640;
	and.b32  	%r9, %r27, 1;
	neg.s32 	%r10, %r8;
	shl.b32 	%r11, %r27, 3;
	mov.b32 	%r49, 0;
	cvt.u64.u32 	%rd36, %r5;
	mul.wide.s32 	%rd41, %r27, 4;
$L__BB2_2:
	add.s32 	%r35, %r27, -1;
	setp.lt.u32 	%p2, %r35, 7;
	mul.lo.s32 	%r13, %r49, %r3;
	mov.f32 	%f67, 0f00000000;
	mov.b32 	%r54, 0;
	@%p2 bra 	$L__BB2_5;
	mov.f32 	%f67, 0f00000000;
	mov.u32 	%r50, %r5;
	mov.u32 	%r51, %r13;
	mov.u32 	%r52, %r10;
$L__BB2_4:
	.pragma "nounroll";
	mul.wide.u32 	%rd7, %r50, 4;
	add.s64 	%rd8, %rd2, %rd7;
	ld.global.f32 	%f16, [%rd8];
	mul.wide.s32 	%rd9, %r51, 4;
	add.s64 	%rd10, %rd1, %rd9;
	ld.global.f32 	%f17, [%rd10];
	fma.rn.f32 	%f18, %f16, %f17, %f67;
	ld.global.f32 	%f19, [%rd8+4];
	mul.wide.s32 	%rd11, %r27, 4;
	add.s64 	%rd12, %rd10, %rd11;
	ld.global.f32 	%f20, [%rd12];
	fma.rn.f32 	%f21, %f19, %f20, %f18;
	ld.global.f32 	%f22, [%rd8+8];
	add.s64 	%rd13, %rd12, %rd11;
	ld.global.f32 	%f23, [%rd13];
	fma.rn.f32 	%f24, %f22, %f23, %f21;
	ld.global.f32 	%f25, [%rd8+12];
	add.s64 	%rd14, %rd13, %rd11;
	ld.global.f32 	%f26, [%rd14];
	fma.rn.f32 	%f27, %f25, %f26, %f24;
	ld.global.f32 	%f28, [%rd8+16];
	add.s64 	%rd15, %rd14, %rd11;
	ld.global.f32 	%f29, [%rd15];
	fma.rn.f32 	%f30, %f28, %f29, %f27;
	ld.global.f32 	%f31, [%rd8+20];
	add.s64 	%rd16, %rd15, %rd11;
	ld.global.f32 	%f32, [%rd16];
	fma.rn.f32 	%f33, %f31, %f32, %f30;
	ld.global.f32 	%f34, [%rd8+24];
	add.s64 	%rd17, %rd16, %rd11;
	ld.global.f32 	%f35, [%rd17];
	fma.rn.f32 	%f36, %f34, %f35, %f33;
	ld.global.f32 	%f37, [%rd8+28];
	add.s64 	%rd18, %rd17, %rd11;
	ld.global.f32 	%f38, [%rd18];
	fma.rn.f32 	%f67, %f37, %f38, %f36;
	add.s32 	%r52, %r52, 8;
	add.s32 	%r51, %r51, %r11;
	add.s32 	%r50, %r50, 8;
	setp.ne.s32 	%p3, %r52, 0;
	mov.u32 	%r54, %r8;
	@%p3 bra 	$L__BB2_4;
$L__BB2_5:
	setp.eq.s32 	%p4, %r6, 0;
	@%p4 bra 	$L__BB2_13;
	add.s32 	%r36, %r6, -1;
	setp.lt.u32 	%p5, %r36, 3;
	@%p5 bra 	$L__BB2_8;
	add.s32 	%r37, %r54, %r5;
	mul.wide.u32 	%rd19, %r37, 4;
	add.s64 	%rd20, %rd2, %rd19;
	ld.global.f32 	%f40, [%rd20];
	mad.lo.s32 	%r38, %r54, %r27, %r13;
	mul.wide.s32 	%rd21, %r38, 4;
	add.s64 	%rd22, %rd1, %rd21;
	ld.global.f32 	%f41, [%rd22];
	fma.rn.f32 	%f42, %f40, %f41, %f67;
	cvt.u64.u32 	%rd24, %r54;
	add.s64 	%rd25, %rd24, %rd36;
	shl.b64 	%rd26, %rd25, 2;
	add.s64 	%rd27, %rd2, %rd26;
	ld.global.f32 	%f43, [%rd27+4];
	add.s64 	%rd29, %rd22, %rd41;
	ld.global.f32 	%f44, [%rd29];
	fma.rn.f32 	%f45, %f43, %f44, %f42;
	ld.global.f32 	%f46, [%rd27+8];
	add.s64 	%rd30, %rd29, %rd41;
	ld.global.f32 	%f47, [%rd30];
	fma.rn.f32 	%f48, %f46, %f47, %f45;
	ld.global.f32 	%f49, [%rd27+12];
	add.s64 	%rd31, %rd30, %rd41;
	ld.global.f32 	%f50, [%rd31];
	fma.rn.f32 	%f67, %f49, %f50, %f48;
	add.s32 	%r54, %r54, 4;
$L__BB2_8:
	setp.eq.s32 	%p6, %r7, 0;
	@%p6 bra 	$L__BB2_13;
	setp.eq.s32 	%p7, %r7, 1;
	@%p7 bra 	$L__BB2_11;
	add.s32 	%r39, %r54, %r5;
	mul.wide.u32 	%rd32, %r39, 4;
	add.s64 	%rd33, %rd2, %rd32;
	ld.global.f32 	%f52, [%rd33];
	mad.lo.s32 	%r40, %r54, %r27, %r13;
	mul.wide.s32 	%rd34, %r40, 4;
	add.s64 	%rd35, %rd1, %rd34;
	ld.global.f32 	%f53, [%rd35];
	fma.rn.f32 	%f54, %f52, %f53, %f67;
	cvt.u64.u32 	%rd37, %r54;
	add.s64 	%rd38, %rd37, %rd36;
	shl.b64 	%rd39, %rd38, 2;
	add.s64 	%rd40, %rd2, %rd39;
	ld.global.f32 	%f55, [%rd40+4];
	add.s64 	%rd42, %rd35, %rd41;
	ld.global.f32 	%f56, [%rd42];
	fma.rn.f32 	%f67, %f55, %f56, %f54;
	add.s32 	%r54, %r54, 2;
$L__BB2_11:
	setp.eq.s32 	%p8, %r9, 0;
	@%p8 bra 	$L__BB2_13;
	add.s32 	%r41, %r54, %r5;
	mul.wide.u32 	%rd43, %r41, 4;
	add.s64 	%rd44, %rd2, %rd43;
	ld.global.f32 	%f57, [%rd44];
	mad.lo.s32 	%r42, %r54, %r27, %r13;
	mul.wide.s32 	%rd45, %r42, 4;
	add.s64 	%rd46, %rd1, %rd45;
	ld.global.f32 	%f58, [%rd46];
	fma.rn.f32 	%f67, %f57, %f58, %f67;
$L__BB2_13:
	ld.param.u64 	%rd57, [_Z18MatrixMulColKernelPfS_S_i_param_2];
	add.s32 	%r25, %r13, %r5;
	cvta.to.global.u64 	%rd47, %rd57;
	mul.wide.s32 	%rd48, %r25, 4;
	add.s64 	%rd3, %rd47, %rd48;
	st.global.f32 	[%rd3], %f67;
	add.s32 	%r49, %r49, 1;
	setp.ne.s32 	%p9, %r49, %r27;
	@%p9 bra 	$L__BB2_2;
	add.u64 	%rd49, %SP, 0;
	add.u64 	%rd50, %SPL, 0;
	cvt.f64.f32 	%fd1, %f67;
	st.local.u32 	[%rd50], %r25;
	st.local.f64 	[%rd50+8], %fd1;
	mov.u64 	%rd51, $str;
	cvta.global.u64 	%rd52, %rd51;
	{ // callseq 5, 0
	.param .b64 param0;
	st.param.b64 	[param0], %rd52;
	.param .b64 param1;
	st.param.b64 	[param1], %rd49;
	.param .b32 retval0;
	call.uni (retval0), 
	vprintf, 
	(
	param0, 
	param1
	);
	ld.param.b32 	%r43, [retval0];
	} // callseq 5
	ld.global.f32 	%f59, [%rd3];
	cvt.f64.f32 	%fd2, %f59;
	st.local.v2.u32 	[%rd50], {%r1, %r4};
	st.local.u32 	[%rd50+8], %r25;
	st.local.f64 	[%rd50+16], %fd2;
	mov.u64 	%rd53, $str$1;
	cvta.global.u64 	%rd54, %rd53;
	{ // callseq 6, 0
	.param .b64 param0;
	st.param.b64 	[param0], %rd54;
	.param .b64 param1;
	st.param.b64 	[param1], %rd49;
	.param .b32 retval0;
	call.uni (retval0), 
	vprintf, 
	(
	param0, 
	param1
	);
	ld.param.b32 	%r45, [retval0];
	} // callseq 6
	st.local.u32 	[%rd50], %r3;
	mov.u64 	%rd55, $str$3;
	cvta.global.u64 	%rd56, %rd55;
	{ // callseq 7, 0
	.param .b64 param0;
	st.param.b64 	[param0], %rd56;
	.param .b64 param1;
	st.param.b64 	[param1], %rd49;
	.param .b32 retval0;
	call.uni (retval0), 
	vprintf, 
	(
	param0, 
	param1
	);
	ld.param.b32 	%r47, [retval0];
	} // callseq 7
$L__BB2_15:
	ret;

}
	// .globl	_Z16MatVecMultKernelPfS_S_i
.visible .entry _Z16MatVecMultKernelPfS_S_i(
	.param .u64 .ptr .align 1 _Z16MatVecMultKernelPfS_S_i_param_0,
	.param .u64 .ptr .align 1 _Z16MatVecMultKernelPfS_S_i_param_1,
	.param .u64 .ptr .align 1 _Z16MatVecMultKernelPfS_S_i_param_2,
	.param .u32 _Z16MatVecMultKernelPfS_S_i_param_3
)
{
	.local .align 8 .b8 	__local_depot3[24];
	.reg .b64 	%SP;
	.reg .b64 	%SPL;
	.reg .pred 	%p<10>;
	.reg .b32 	%r<109>;
	.reg .b32 	%f<112>;
	.reg .b64 	%rd<96>;
	.reg .b64 	%fd<46>;

	mov.u64 	%SPL, __local_depot3;
	cvta.local.u64 	%SP, %SPL;
	ld.param.u64 	%rd14, [_Z16MatVecMultKernelPfS_S_i_param_1];
	ld.param.u64 	%rd13, [_Z16MatVecMultKernelPfS_S_i_param_2];
	ld.param.u32 	%r40, [_Z16MatVecMultKernelPfS_S_i_param_3];
	cvta.to.global.u64 	%rd1, %rd13;
	cvta.to.global.u64 	%rd2, %rd14;
	add.u64 	%rd15, %SP, 0;
	add.u64 	%rd3, %SPL, 0;
	mov.u32 	%r41, %ctaid.y;
	mov.u32 	%r42, %ntid.y;
	mul.lo.s32 	%r1, %r41, %r42;
	mov.u32 	%r2, %tid.y;
	add.s32 	%r3, %r1, %r2;
	mov.u32 	%r43, %ctaid.x;
	mov.u32 	%r44, %ntid.x;
	mov.u32 	%r45, %tid.x;
	mad.lo.s32 	%r46, %r43, %r44, %r45;
	st.local.v2.u32 	[%rd3], {%r3, %r46};
	st.local.u32 	[%rd3+8], %r40;
	mov.u64 	%rd16, $str$4;
	cvta.global.u64 	%rd17, %rd16;
	{ // callseq 8, 0
	.param .b64 param0;
	st.param.b64 	[param0], %rd17;
	.param .b64 param1;
	st.param.b64 	[param1], %rd15;
	.param .b32 retval0;
	call.uni (retval0), 
	vprintf, 
	(
	param0, 
	param1
	);
	ld.param.b32 	%r47, [retval0];
	} // callseq 8
	max.s32 	%r49, %r3, %r46;
	setp.ge.s32 	%p1, %r49, %r40;
	@%p1 bra 	$L__BB3_13;
	mul.lo.s32 	%r4, %r40, %r3;
	setp.lt.u32 	%p2, %r40, 8;
	mov.f32 	%f111, 0f00000000;
	mov.b32 	%r107, 0;
	@%p2 bra 	$L__BB3_4;
	and.b32  	%r51, %r40, 2147483640;
	neg.s32 	%r105, %r51;
	add.s32 	%r52, %r2, %r40;
	add.s32 	%r104, %r52, %r1;
	shl.b32 	%r53, %r40, 1;
	add.s32 	%r103, %r3, %r53;
	mad.lo.s32 	%r102, %r40, 3, %r3;
	shl.b32 	%r54, %r40, 2;
	add.s32 	%r101, %r3, %r54;
	mad.lo.s32 	%r100, %r40, 5, %r3;
	mad.lo.s32 	%r99, %r40, 6, %r3;
	mad.lo.s32 	%r98, %r40, 7, %r3;
	mul.wide.u32 	%rd18, %r4, 4;
	add.s64 	%rd19, %rd18, %rd2;
	add.s64 	%rd95, %rd19, 16;
	add.s64 	%rd94, %rd1, 16;
	mov.f32 	%f111, 0f00000000;
	mul.wide.u32 	%rd23, %r3, 4;
	mov.u64 	%rd25, $str$5;
	mov.u32 	%r97, %r3;
$L__BB3_3:
	.pragma "nounroll";
	ld.param.u64 	%rd92, [_Z16MatVecMultKernelPfS_S_i_param_2];
	and.b32  	%r107, %r40, 2147483640;
	ld.global.f32 	%f16, [%rd95+-16];
	ld.global.f32 	%f17, [%rd94+-16];
	add.f32 	%f18, %f16, %f17;
	add.f32 	%f19, %f111, %f18;
	mul.wide.u32 	%rd20, %r97, 4;
	add.s64 	%rd21, %rd2, %rd20;
	ld.global.f32 	%f20, [%rd21];
	cvt.f64.f32 	%fd1, %f20;
	cvta.to.global.u64 	%rd22, %rd92;
	add.s64 	%rd24, %rd22, %rd23;
	ld.global.f32 	%f21, [%rd24];
	cvt.f64.f32 	%fd2, %f21;
	cvt.f64.f32 	%fd3, %f19;
	st.local.f64 	[%rd3], %fd1;
	st.local.f64 	[%rd3+8], %fd2;
	st.local.f64 	[%rd3+16], %fd3;
	cvta.global.u64 	%rd26, %rd25;
	{ // callseq 9, 0
	.param .b64 param0;
	st.param.b64 	[param0], %rd26;
	.param .b64 param1;
	st.param.b64 	[param1], %rd15;
	.param .b32 retval0;
	call.uni (retval0), 
	vprintf, 
	(
	param0, 
	param1
	);
	ld.param.b32 	%r55, [retval0];
	} // callseq 9
	ld.global.f32 	%f22, [%rd95+-12];
	ld.global.f32 	%f23, [%rd94+-12];
	add.f32 	%f24, %f22, %f23;
	add.f32 	%f25, %f19, %f24;
	mul.wide.u32 	%rd28, %r104, 4;
	add.s64 	%rd29, %rd2, %rd28;
	ld.global.f32 	%f26, [%rd29];
	cvt.f64.f32 	%fd4, %f26;
	ld.global.f32 	%f27, [%rd24];
	cvt.f64.f32 	%fd5, %f27;
	cvt.f64.f32 	%fd6, %f25;
	st.local.f64 	[%rd3], %fd4;
	st.local.f64 	[%rd3+8], %fd5;
	st.local.f64 	[%rd3+16], %fd6;
	{ // callseq 10, 0
	.param .b64 param0;
	st.param.b64 	[param0], %rd26;
	.param .b64 param1;
	st.param.b64 	[param1], %rd15;
	.param .b32 retval0;
	call.uni (retval0), 
	vprintf, 
	(
	param0, 
	param1
	);
	ld.param.b32 	%r57, [retval0];
	} // callseq 10
	ld.global.f32 	%f28, [%rd95+-8];
	ld.global.f32 	%f29, [%rd94+-8];
	add.f32 	%f30, %f28, %f29;
	add.f32 	%f31, %f25, %f30;
	mul.wide.u32 	%rd30, %r103, 4;
	add.s64 	%rd31, %rd2, %rd30;
	ld.global.f32 	%f32, [%rd31];
	cvt.f64.f32 	%fd7, %f32;
	ld.global.f32 	%f33, [%rd24];
	cvt.f64.f32 	%fd8, %f33;
	cvt.f64.f32 	%fd9, %f31;
	st.local.f64 	[%rd3], %fd7;
	st.local.f64 	[%rd3+8], %fd8;
	st.local.f64 	[%rd3+16], %fd9;
	{ // callseq 11, 0
	.param .b64 param0;
	st.param.b64 	[param0], %rd26;
	.param .b64 param1;
	st.param.b64 	[param1], %rd15;
	.param .b32 retval0;
	call.uni (retval0), 
	vprintf, 
	(
	param0, 
	param1
	);
	ld.param.b32 	%r59, [retval0];
	} // callseq 11
	ld.global.f32 	%f34, [%rd95+-4];
	ld.global.f32 	%f35, [%rd94+-4];
	add.f32 	%f36, %f34, %f35;
	add.f32 	%f37, %f31, %f36;
	mul.wide.u32 	%rd32, %r102, 4;
	add.s64 	%rd33, %rd2, %rd32;
	ld.global.f32 	%f38, [%rd33];
	cvt.f64.f32 	%fd10, %f38;
	ld.global.f32 	%f39, [%rd24];
	cvt.f64.f32 	%fd11, %f39;
	cvt.f64.f32 	%fd12, %f37;
	st.local.f64 	[%rd3], %fd10;
	st.local.f64 	[%rd3+8], %fd11;
	st.local.f64 	[%rd3+16], %fd12;
	{ // callseq 12, 0
	.param .b64 param0;
	st.param.b64 	[param0], %rd26;
	.param .b64 param1;
	st.param.b64 	[param1], %rd15;
	.param .b32 retval0;
	call.uni (retval0), 
	vprintf, 
	(
	param0, 
	param1
	);
	ld.param.b32 	%r61, [retval0];
	} // callseq 12
	ld.global.f32 	%f40, [%rd95];
	ld.global.f32 	%f41, [%rd94];
	add.f32 	%f42, %f40, %f41;
	add.f32 	%f43, %f37, %f42;
	mul.wide.u32 	%rd34, %r101, 4;
	add.s64 	%rd35, %rd2, %rd34;
	ld.global.f32 	%f44, [%rd35];
	cvt.f64.f32 	%fd13, %f44;
	ld.global.f32 	%f45, [%rd24];
	cvt.f64.f32 	%fd14, %f45;
	cvt.f64.f32 	%fd15, %f43;
	st.local.f64 	[%rd3], %fd13;
	st.local.f64 	[%rd3+8], %fd14;
	st.local.f64 	[%rd3+16], %fd15;
	{ // callseq 13, 0
	.param .b64 param0;
	st.param.b64 	[param0], %rd26;
	.param .b64 param1;
	st.param.b64 	[param1], %rd15;
	.param .b32 retval0;
	call.uni (retval0), 
	vprintf, 
	(
	param0, 
	param1
	);
	ld.param.b32 	%r63, [retval0];
	} // callseq 13
	ld.global.f32 	%f46, [%rd95+4];
	ld.global.f32 	%f47, [%rd94+4];
	add.f32 	%f48, %f46, %f47;
	add.f32 	%f49, %f43, %f48;
	mul.wide.u32 	%rd36, %r100, 4;
	add.s64 	%rd37, %rd2, %rd36;
	ld.global.f32 	%f50, [%rd37];
	cvt.f64.f32 	%fd16, %f50;
	ld.global.f32 	%f51, [%rd24];
	cvt.f64.f32 	%fd17, %f51;
	cvt.f64.f32 	%fd18, %f49;
	st.local.f64 	[%rd3], %fd16;
	st.local.f64 	[%rd3+8], %fd17;
	st.local.f64 	[%rd3+16], %fd18;
	{ // callseq 14, 0
	.param .b64 param0;
	st.param.b64 	[param0], %rd26;
	.param .b64 param1;
	st.param.b64 	[param1], %rd15;
	.param .b32 retval0;
	call.uni (retval0), 
	vprintf, 
	(
	param0, 
	param1
	);
	ld.param.b32 	%r65, [retval0];
	} // callseq 14
	ld.global.f32 	%f52, [%rd95+8];
	ld.global.f32 	%f53, [%rd94+8];
	add.f32 	%f54, %f52, %f53;
	add.f32 	%f55, %f49, %f54;
	mul.wide.u32 	%rd38, %r99, 4;
	add.s64 	%rd39, %rd2, %rd38;
	ld.global.f32 	%f56, [%rd39];
	cvt.f64.f32 	%fd19, %f56;
	ld.global.f32 	%f57, [%rd24];
	cvt.f64.f32 	%fd20, %f57;
	cvt.f64.f32 	%fd21, %f55;
	st.local.f64 	[%rd3], %fd19;
	st.local.f64 	[%rd3+8], %fd20;
	st.local.f64 	[%rd3+16], %fd21;
	{ // callseq 15, 0
	.param .b64 param0;
	st.param.b64 	[param0], %rd26;
	.param .b64 param1;
	st.param.b64 	[param1], %rd15;
	.param .b32 retval0;
	call.uni (retval0), 
	vprintf, 
	(
	param0, 
	param1
	);
	ld.param.b32 	%r67, [retval0];
	} // callseq 15
	ld.global.f32 	%f58, [%rd95+12];
	ld.global.f32 	%f59, [%rd94+12];
	add.f32 	%f60, %f58, %f59;
	add.f32 	%f111, %f55, %f60;
	mul.wide.u32 	%rd40, %r98, 4;
	add.s64 	%rd41, %rd2, %rd40;
	ld.global.f32 	%f61, [%rd41];
	cvt.f64.f32 	%fd22, %f61;
	ld.global.f32 	%f62, [%rd24];
	cvt.f64.f32 	%fd23, %f62;
	cvt.f64.f32 	%fd24, %f111;
	st.local.f64 	[%rd3], %fd22;
	st.local.f64 	[%rd3+8], %fd23;
	st.local.f64 	[%rd3+16], %fd24;
	{ // callseq 16, 0
	.param .b64 param0;
	st.param.b64 	[param0], %rd26;
	.param .b64 param1;
	st.param.b64 	[param1], %rd15;
	.param .b32 retval0;
	call.uni (retval0), 
	vprintf, 
	(
	param0, 
	param1
	);
	ld.param.b32 	%r69, [retval0];
	} // callseq 16
	add.s32 	%r105, %r105, 8;
	shl.b32 	%r71, %r40, 3;
	add.s32 	%r104, %r104, %r71;
	add.s32 	%r103, %r103, %r71;
	add.s32 	%r102, %r102, %r71;
	add.s32 	%r101, %r101, %r71;
	add.s32 	%r100, %r100, %r71;
	add.s32 	%r99, %r99, %r71;
	add.s32 	%r98, %r98, %r71;
	add.s32 	%r97, %r97, %r71;
	add.s64 	%rd95, %rd95, 32;
	add.s64 	%rd94, %rd94, 32;
	setp.ne.s32 	%p3, %r105, 0;
	@%p3 bra 	$L__BB3_3;
$L__BB3_4:
	and.b32  	%r33, %r40, 7;
	setp.eq.s32 	%p4, %r33, 0;
	@%p4 bra 	$L__BB3_12;
	ld.param.u64 	%rd93, [_Z16MatVecMultKernelPfS_S_i_param_2];
	mul.lo.s32 	%r34, %r40, %r3;
	cvta.to.global.u64 	%rd10, %rd93;
	mul.wide.u32 	%rd42, %r3, 4;
	add.s64 	%rd11, %rd10, %rd42;
	and.b32  	%r35, %r40, 3;
	setp.lt.u32 	%p5, %r33, 4;
	@%p5 bra 	$L__BB3_7;
	add.s32 	%r72, %r107, %r34;
	mul.wide.u32 	%rd43, %r72, 4;
	add.s64 	%rd44, %rd2, %rd43;
	ld.global.f32 	%f64, [%rd44];
	cvt.u64.u32 	%rd45, %r107;
	mul.wide.u32 	%rd46, %r107, 4;
	add.s64 	%rd47, %rd10, %rd46;
	ld.global.f32 	%f65, [%rd47];
	add.f32 	%f66, %f64, %f65;
	add.f32 	%f67, %f111, %f66;
	mad.lo.s32 	%r73, %r107, %r40, %r3;
	mul.wide.u32 	%rd48, %r73, 4;
	add.s64 	%rd49, %rd2, %rd48;
	ld.global.f32 	%f68, [%rd49];
	cvt.f64.f32 	%fd25, %f68;
	ld.global.f32 	%f69, [%rd11];
	cvt.f64.f32 	%fd26, %f69;
	cvt.f64.f32 	%fd27, %f67;
	st.local.f64 	[%rd3], %fd25;
	st.local.f64 	[%rd3+8], %fd26;
	st.local.f64 	[%rd3+16], %fd27;
	mov.u64 	%rd50, $str$5;
	cvta.global.u64 	%rd51, %rd50;
	add.u64 	%rd52, %SP, 0;
	{ // callseq 17, 0
	.param .b64 param0;
	st.param.b64 	[param0], %rd51;
	.param .b64 param1;
	st.param.b64 	[param1], %rd52;
	.param .b32 retval0;
	call.uni (retval0), 
	vprintf, 
	(
	param0, 
	param1
	);
	ld.param.b32 	%r74, [retval0];
	} // callseq 17
	cvt.u64.u32 	%rd53, %r34;
	add.s64 	%rd54, %rd45, %rd53;
	shl.b64 	%rd55, %rd54, 2;
	add.s64 	%rd56, %rd2, %rd55;
	ld.global.f32 	%f70, [%rd56+4];
	ld.global.f32 	%f71, [%rd47+4];
	add.f32 	%f72, %f70, %f71;
	add.f32 	%f73, %f67, %f72;
	add.s32 	%r76, %r73, %r40;
	mul.wide.u32 	%rd57, %r76, 4;
	add.s64 	%rd58, %rd2, %rd57;
	ld.global.f32 	%f74, [%rd58];
	cvt.f64.f32 	%fd28, %f74;
	ld.global.f32 	%f75, [%rd11];
	cvt.f64.f32 	%fd29, %f75;
	cvt.f64.f32 	%fd30, %f73;
	st.local.f64 	[%rd3], %fd28;
	st.local.f64 	[%rd3+8], %fd29;
	st.local.f64 	[%rd3+16], %fd30;
	{ // callseq 18, 0
	.param .b64 param0;
	st.param.b64 	[param0], %rd51;
	.param .b64 param1;
	st.param.b64 	[param1], %rd52;
	.param .b32 retval0;
	call.uni (retval0), 
	vprintf, 
	(
	param0, 
	param1
	);
	ld.param.b32 	%r77, [retval0];
	} // callseq 18
	ld.global.f32 	%f76, [%rd56+8];
	ld.global.f32 	%f77, [%rd47+8];
	add.f32 	%f78, %f76, %f77;
	add.f32 	%f79, %f73, %f78;
	add.s32 	%r79, %r76, %r40;
	mul.wide.u32 	%rd59, %r79, 4;
	add.s64 	%rd60, %rd2, %rd59;
	ld.global.f32 	%f80, [%rd60];
	cvt.f64.f32 	%fd31, %f80;
	ld.global.f32 	%f81, [%rd11];
	cvt.f64.f32 	%fd32, %f81;
	cvt.f64.f32 	%fd33, %f79;
	st.local.f64 	[%rd3], %fd31;
	st.local.f64 	[%rd3+8], %fd32;
	st.local.f64 	[%rd3+16], %fd33;
	{ // callseq 19, 0
	.param .b64 param0;
	st.param.b64 	[param0], %rd51;
	.param .b64 param1;
	st.param.b64 	[param1], %rd52;
	.param .b32 retval0;
	call.uni (retval0), 
	vprintf, 
	(
	param0, 
	param1
	);
	ld.param.b32 	%r80, [retval0];
	} // callseq 19
	ld.global.f32 	%f82, [%rd56+12];
	ld.global.f32 	%f83, [%rd47+12];
	add.f32 	%f84, %f82, %f83;
	add.f32 	%f111, %f79, %f84;
	add.s32 	%r82, %r79, %r40;
	mul.wide.u32 	%rd61, %r82, 4;
	add.s64 	%rd62, %rd2, %rd61;
	ld.global.f32 	%f85, [%rd62];
	cvt.f64.f32 	%fd34, %f85;
	ld.global.f32 	%f86, [%rd11];
	cvt.f64.f32 	%fd35, %f86;
	cvt.f64.f32 	%fd36, %f111;
	st.local.f64 	[%rd3], %fd34;
	st.local.f64 	[%rd3+8], %fd35;
	st.local.f64 	[%rd3+16], %fd36;
	{ // callseq 20, 0
	.param .b64 param0;
	st.param.b64 	[param0], %rd51;
	.param .b64 param1;
	st.param.b64 	[param1], %rd52;
	.param .b32 retval0;
	call.uni (retval0), 
	vprintf, 
	(
	param0, 
	param1
	);
	ld.param.b32 	%r83, [retval0];
	} // callseq 20
	add.s32 	%r107, %r107, 4;
$L__BB3_7:
	setp.eq.s32 	%p6, %r35, 0;
	@%p6 bra 	$L__BB3_12;
	setp.eq.s32 	%p7, %r35, 1;
	@%p7 bra 	$L__BB3_10;
	add.s32 	%r85, %r107, %r34;
	mul.wide.u32 	%rd63, %r85, 4;
	add.s64 	%rd64, %rd2, %rd63;
	ld.global.f32 	%f88, [%rd64];
	cvt.u64.u32 	%rd65, %r107;
	mul.wide.u32 	%rd66, %r107, 4;
	add.s64 	%rd67, %rd10, %rd66;
	ld.global.f32 	%f89, [%rd67];
	add.f32 	%f90, %f88, %f89;
	add.f32 	%f91, %f111, %f90;
	mad.lo.s32 	%r86, %r107, %r40, %r3;
	mul.wide.u32 	%rd68, %r86, 4;
	add.s64 	%rd69, %rd2, %rd68;
	ld.global.f32 	%f92, [%rd69];
	cvt.f64.f32 	%fd37, %f92;
	ld.global.f32 	%f93, [%rd11];
	cvt.f64.f32 	%fd38, %f93;
	cvt.f64.f32 	%fd39, %f91;
	st.local.f64 	[%rd3], %fd37;
	st.local.f64 	[%rd3+8], %fd38;
	st.local.f64 	[%rd3+16], %fd39;
	mov.u64 	%rd70, $str$5;
	cvta.global.u64 	%rd71, %rd70;
	add.u64 	%rd72, %SP, 0;
	{ // callseq 21, 0
	.param .b64 param0;
	st.param.b64 	[param0], %rd71;
	.param .b64 param1;
	st.param.b64 	[param1], %rd72;
	.param .b32 retval0;
	call.uni (retval0), 
	vprintf, 
	(
	param0, 
	param1
	);
	ld.param.b32 	%r87, [retval0];
	} // callseq 21
	cvt.u64.u32 	%rd73, %r34;
	add.s64 	%rd74, %rd65, %rd73;
	shl.b64 	%rd75, %rd74, 2;
	add.s64 	%rd76, %rd2, %rd75;
	ld.global.f32 	%f94, [%rd76+4];
	ld.global.f32 	%f95, [%rd67+4];
	add.f32 	%f96, %f94, %f95;
	add.f32 	%f111, %f91, %f96;
	add.s32 	%r89, %r86, %r40;
	mul.wide.u32 	%rd77, %r89, 4;
	add.s64 	%rd78, %rd2, %rd77;
	ld.global.f32 	%f97, [%rd78];
	cvt.f64.f32 	%fd40, %f97;
	ld.global.f32 	%f98, [%rd11];
	cvt.f64.f32 	%fd41, %f98;
	cvt.f64.f32 	%fd42, %f111;
	st.local.f64 	[%rd3], %fd40;
	st.local.f64 	[%rd3+8], %fd41;
	st.local.f64 	[%rd3+16], %fd42;
	{ // callseq 22, 0
	.param .b64 param0;
	st.param.b64 	[param0], %rd71;
	.param .b64 param1;
	st.param.b64 	[param1], %rd72;
	.param .b32 retval0;
	call.uni (retval0), 
	vprintf, 
	(
	param0, 
	param1
	);
	ld.param.b32 	%r90, [retval0];
	} // callseq 22
	add.s32 	%r107, %r107, 2;
$L__BB3_10:
	and.b32  	%r92, %r40, 1;
	setp.eq.b32 	%p8, %r92, 1;
	not.pred 	%p9, %p8;
	@%p9 bra 	$L__BB3_12;
	add.s32 	%r93, %r107, %r34;
	mul.wide.u32 	%rd79, %r93, 4;
	add.s64 	%rd80, %rd2, %rd79;
	ld.global.f32 	%f99, [%rd80];
	mul.wide.u32 	%rd81, %r107, 4;
	add.s64 	%rd82, %rd10, %rd81;
	ld.global.f32 	%f100, [%rd82];
	add.f32 	%f101, %f99, %f100;
	add.f32 	%f111, %f111, %f101;
	mad.lo.s32 	%r94, %r107, %r40, %r3;
	mul.wide.u32 	%rd83, %r94, 4;
	add.s64 	%rd84, %rd2, %rd83;
	ld.global.f32 	%f102, [%rd84];
	cvt.f64.f32 	%fd43, %f102;
	ld.global.f32 	%f103, [%rd11];
	cvt.f64.f32 	%fd44, %f103;
	cvt.f64.f32 	%fd45, %f111;
	st.local.f64 	[%rd3], %fd43;
	st.local.f64 	[%rd3+8], %fd44;
	st.local.f64 	[%rd3+16], %fd45;
	mov.u64 	%rd85, $str$5;
	cvta.global.u64 	%rd86, %rd85;
	add.u64 	%rd87, %SP, 0;
	{ // callseq 23, 0
	.param .b64 param0;
	st.param.b64 	[param0], %rd86;
	.param .b64 param1;
	st.param.b64 	[param1], %rd87;
	.param .b32 retval0;
	call.uni (retval0), 
	vprintf, 
	(
	param0, 
	param1
	);
	ld.param.b32 	%r95, [retval0];
	} // callseq 23
$L__BB3_12:
	ld.param.u64 	%rd91, [_Z16MatVecMultKernelPfS_S_i_param_0];
	cvta.to.global.u64 	%rd88, %rd91;
	mul.wide.u32 	%rd89, %r3, 4;
	add.s64 	%rd90, %rd88, %rd89;
	st.global.f32 	[%rd90], %f111;
$L__BB3_13:
	ret;

}


// ===== COMPILED SASS (sm_100) =====

	.target	sm_100

	.elftype	@"ET_EXEC"


//--------------------- .note.nv.tkinfo           --------------------------
	.section	.note.nv.tkinfo,"",@"SHT_NOTE"
	.sectionflags	@"SHF_NOTE_NV_TKINFO"
	.tkinfo
        /*0018*/ 	.word	0x00000002
        /*0030*/ 	.string	""
        /*0030*/ 	.string	"ptxas"
        /*0030*/ 	.string	"Cuda compilation tools, release 13.0, V13.0.88"
        /*0030*/ 	.string	"Build cuda_13.0.r13.0/compiler.36424714_0"
        /*0030*/ 	.string	"-arch sm_100 -m 64 "



//--------------------- .note.nv.cuinfo           --------------------------
	.section	.note.nv.cuinfo,"",@"SHT_NOTE"
	.sectionflags	@"SHF_NOTE_NV_CUINFO"
        /*0018*/ 	.short	0x0002
        /*001a*/ 	.short	0x0064
        /*001c*/ 	.short	0x0082
	.zero		2


//--------------------- .nv.info                  --------------------------
	.section	.nv.info,"",@"SHT_CUDA_INFO"
	.align	4


	//----- nvinfo : EIATTR_REGCOUNT
	.align		4
        /*0000*/ 	.byte	0x04, 0x2f
        /*0002*/ 	.short	(.L_7 - .L_6)
	.align		4
.L_6:
        /*0004*/ 	.word	index@(_Z15MatrixMulKernelPfS_S_i)
        /*0008*/ 	.word	0x0000001e


	//----- nvinfo : EIATTR_FRAME_SIZE
	.align		4
.L_7:
        /*000c*/ 	.byte	0x04, 0x11
        /*000e*/ 	.short	(.L_9 - .L_8)
	.align		4
.L_8:
        /*0010*/ 	.word	index@(_Z15MatrixMulKernelPfS_S_i)
        /*0014*/ 	.word	0x00000018


	//----- nvinfo : EIATTR_REGCOUNT
	.align		4
.L_9:
        /*0018*/ 	.byte	0x04, 0x2f
        /*001a*/ 	.short	(.L_11 - .L_10)
	.align		4
.L_10:
        /*001c*/ 	.word	index@(_Z18MatrixMulRowKernelPfS_S_i)
        /*0020*/ 	.word	0x00000020


	//----- nvinfo : EIATTR_FRAME_SIZE
	.align		4
.L_11:
        /*0024*/ 	.byte	0x04, 0x11
        /*0026*/ 	.short	(.L_13 - .L_12)
	.align		4
.L_12:
        /*0028*/ 	.word	index@(_Z18MatrixMulRowKernelPfS_S_i)
        /*002c*/ 	.word	0x00000018


	//----- nvinfo : EIATTR_REGCOUNT
	.align		4
.L_13:
        /*0030*/ 	.byte	0x04, 0x2f
        /*0032*/ 	.short	(.L_15 - .L_14)
	.align		4
.L_14:
        /*0034*/ 	.word	index@(_Z18MatrixMulColKernelPfS_S_i)
        /*0038*/ 	.word	0x00000020


	//----- nvinfo : EIATTR_FRAME_SIZE
	.align		4
.L_15:
        /*003c*/ 	.byte	0x04, 0x11
        /*003e*/ 	.short	(.L_17 - .L_16)
	.align		4
.L_16:
        /*0040*/ 	.word	index@(_Z18MatrixMulColKernelPfS_S_i)
        /*0044*/ 	.word	0x00000018


	//----- nvinfo : EIATTR_REGCOUNT
	.align		4
.L_17:
        /*0048*/ 	.byte	0x04, 0x2f
        /*004a*/ 	.short	(.L_19 - .L_18)
	.align		4
.L_18:
        /*004c*/ 	.word	index@(_Z16MatVecMultKernelPfS_S_i)
        /*0050*/ 	.word	0x0000002a


	//----- nvinfo : EIATTR_FRAME_SIZE
	.align		4
.L_19:
        /*0054*/ 	.byte	0x04, 0x11
        /*0056*/ 	.short	(.L_21 - .L_20)
	.align		4
.L_20:
        /*0058*/ 	.word	index@(_Z16MatVecMultKernelPfS_S_i)
        /*005c*/ 	.word	0x00000018


	//----- nvinfo : EIATTR_MIN_STACK_SIZE
	.align		4
.L_21:
        /*0060*/ 	.byte	0x04, 0x12
        /*0062*/ 	.short	(.L_23 - .L_22)
	.align		4
.L_22:
        /*0064*/ 	.word	index@(_Z16MatVecMultKernelPfS_S_i)
        /*0068*/ 	.word	0x00000018


	//----- nvinfo : EIATTR_MIN_STACK_SIZE
	.align		4
.L_23:
        /*006c*/ 	.byte	0x04, 0x12
        /*006e*/ 	.short	(.L_25 - .L_24)
	.align		4
.L_24:
        /*0070*/ 	.word	index@(_Z18MatrixMulColKernelPfS_S_i)
        /*0074*/ 	.word	0x00000018


	//----- nvinfo : EIATTR_MIN_STACK_SIZE
	.align		4
.L_25:
        /*0078*/ 	.byte	0x04, 0x12
        /*007a*/ 	.short	(.L_27 - .L_26)
	.align		4
.L_26:
        /*007c*/ 	.word	index@(_Z18MatrixMulRowKernelPfS_S_i)
        /*0080*/ 	.word	0x00000018


	//----- nvinfo : EIATTR_MIN_STACK_SIZE
	.align		4
.L_27:
        /*0084*/ 	.byte	0x04, 0x12
        /*0086*/ 	.short	(.L_29 - .L_28)
	.align		4
.L_28:
        /*0088*/ 	.word	index@(_Z15MatrixMulKernelPfS_S_i)
        /*008c*/ 	.word	0x00000018
.L_29:


//--------------------- .nv.compat                --------------------------
	.section	.nv.compat,"",@"SHT_CUDA_COMPAT_INFO"
	.align	4
        /*0000*/ 	.byte	0x02, 0x09, 0x00, 0x00, 0x02, 0x02, 0x01, 0x00, 0x02, 0x05, 0x05, 0x00, 0x03, 0x07, 0x01, 0x01
        /*0010*/ 	.byte	0x02, 0x03, 0x00, 0x00, 0x02, 0x06, 0x01, 0x00, 0x04, 0x0b, 0x08, 0x00, 0x09, 0x00, 0x00, 0x00
        /*0020*/ 	.byte	0x00, 0x00, 0x00, 0x00


//--------------------- .nv.info._Z16MatVecMultKernelPfS_S_i --------------------------
	.section	.nv.info._Z16MatVecMultKernelPfS_S_i,"",@"SHT_CUDA_INFO"
	.sectionflags	@""
	.align	4


	//----- nvinfo : EIATTR_CUDA_API_VERSION
	.align		4
        /*0000*/ 	.byte	0x04, 0x37
        /*0002*/ 	.short	(.L_31 - .L_30)
.L_30:
        /*0004*/ 	.word	0x00000082


	//----- nvinfo : EIATTR_KPARAM_INFO
	.align		4
.L_31:
        /*0008*/ 	.byte	0x04, 0x17
        /*000a*/ 	.short	(.L_33 - .L_32)
.L_32:
        /*000c*/ 	.word	0x00000000
        /*0010*/ 	.short	0x0003
        /*0012*/ 	.short	0x0018
        /*0014*/ 	.byte	0x00, 0xf0, 0x11, 0x00


	//----- nvinfo : EIATTR_KPARAM_INFO
	.align		4
.L_33:
        /*0018*/ 	.byte	0x04, 0x17
        /*001a*/ 	.short	(.L_35 - .L_34)
.L_34:
        /*001c*/ 	.word	0x00000000
        /*0020*/ 	.short	0x0002
        /*0022*/ 	.short	0x0010
        /*0024*/ 	.byte	0x00, 0xf5, 0x21, 0x00


	//----- nvinfo : EIATTR_KPARAM_INFO
	.align		4
.L_35:
        /*0028*/ 	.byte	0x04, 0x17
        /*002a*/ 	.short	(.L_37 - .L_36)
.L_36:
        /*002c*/ 	.word	0x00000000
        /*0030*/ 	.short	0x0001
        /*0032*/ 	.short	0x0008
        /*0034*/ 	.byte	0x00, 0xf5, 0x21, 0x00


	//----- nvinfo : EIATTR_KPARAM_INFO
	.align		4
.L_37:
        /*0038*/ 	.byte	0x04, 0x17
        /*003a*/ 	.short	(.L_39 - .L_38)
.L_38:
        /*003c*/ 	.word	0x00000000
        /*0040*/ 	.short	0x0000
        /*0042*/ 	.short	0x0000
        /*0044*/ 	.byte	0x00, 0xf5, 0x21, 0x00


	//----- nvinfo : EIATTR_SPARSE_MMA_MASK
	.align		4
.L_39:
        /*0048*/ 	.byte	0x03, 0x50
        /*004a*/ 	.short	0x0000


	//----- nvinfo : EIATTR_MAXREG_COUNT
	.align		4
        /*004c*/ 	.byte	0x03, 0x1b
        /*004e*/ 	.short	0x00ff


	//----- nvinfo : EIATTR_EXTERNS
	.align		4
        /*0050*/ 	.byte	0x04, 0x0f
        /*0052*/ 	.short	(.L_41 - .L_40)


	//   ....[0]....
	.align		4
.L_40:
        /*0054*/ 	.word	index@(vprintf)


	//----- nvinfo : EIATTR_MERCURY_ISA_VERSION
	.align		4
.L_41:
        /*0058*/ 	.byte	0x03, 0x5f
        /*005a*/ 	.short	0x0101


	//----- nvinfo : EIATTR_VRC_CTA_INIT_COUNT
	.align		4
        /*005c*/ 	.byte	0x02, 0x4a
	.zero		1
	.zero		1


	//----- nvinfo : EIATTR_SYSCALL_OFFSETS
	.align		4
        /*0060*/ 	.byte	0x04, 0x46
        /*0062*/ 	.short	(.L_43 - .L_42)


	//   ....[0]....
.L_42:
        /*0064*/ 	.word	0x000001b0


	//   ....[1]....
        /*0068*/ 	.word	0x000005c0


	//   ....[2]....
        /*006c*/ 	.word	0x000007b0


	//   ....[3]....
        /*0070*/ 	.word	0x00000970


	//   ....[4]....
        /*0074*/ 	.word	0x00000b30


	//   ....[5]....
        /*0078*/ 	.word	0x00000cf0


	//   ....[6]....
        /*007c*/ 	.word	0x00000eb0


	//   ....[7]....
        /*0080*/ 	.word	0x00001070


	//   ....[8]....
        /*0084*/ 	.word	0x00001250


	//   ....[9]....
        /*0088*/ 	.word	0x00001640


	//   ....[10]....
        /*008c*/ 	.word	0x00001890


	//   ....[11]....
        /*0090*/ 	.word	0x00001a90


	//   ....[12]....
        /*0094*/ 	.word	0x00001c90


	//   ....[13]....
        /*0098*/ 	.word	0x00001f60


	//   ....[14]....
        /*009c*/ 	.word	0x000021b0


	//   ....[15]....
        /*00a0*/ 	.word	0x000023e0


	//----- nvinfo : EIATTR_EXIT_INSTR_OFFSETS
	.align		4
.L_43:
        /*00a4*/ 	.byte	0x04, 0x1c
        /*00a6*/ 	.short	(.L_45 - .L_44)


	//   ....[0]....
.L_44:
        /*00a8*/ 	.word	0x00000200


	//   ....[1]....
        /*00ac*/ 	.word	0x00002440


	//----- nvinfo : EIATTR_CRS_STACK_SIZE
	.align		4
.L_45:
        /*00b0*/ 	.byte	0x04, 0x1e
        /*00b2*/ 	.short	(.L_47 - .L_46)
.L_46:
        /*00b4*/ 	.word	0x00000000


	//----- nvinfo : EIATTR_CBANK_PARAM_SIZE
	.align		4
.L_47:
        /*00b8*/ 	.byte	0x03, 0x19
        /*00ba*/ 	.short	0x001c


	//----- nvinfo : EIATTR_PARAM_CBANK
	.align		4
        /*00bc*/ 	.byte	0x04, 0x0a
        /*00be*/ 	.short	(.L_49 - .L_48)
	.align		4
.L_48:
        /*00c0*/ 	.word	index@(.nv.constant0._Z16MatVecMultKernelPfS_S_i)
        /*00c4*/ 	.short	0x0380
        /*00c6*/ 	.short	0x001c


	//----- nvinfo : EIATTR_SW_WAR
	.align		4
.L_49:
        /*00c8*/ 	.byte	0x04, 0x36
        /*00ca*/ 	.short	(.L_51 - .L_50)
.L_50:
        /*00cc*/ 	.word	0x00000008
.L_51:


//--------------------- .nv.info._Z18MatrixMulColKernelPfS_S_i --------------------------
	.section	.nv.info._Z18MatrixMulColKernelPfS_S_i,"",@"SHT_CUDA_INFO"
	.sectionflags	@""
	.align	4


	//----- nvinfo : EIATTR_CUDA_API_VERSION
	.align		4
        /*0000*/ 	.byte	0x04, 0x37
        /*0002*/ 	.short	(.L_53 - .L_52)
.L_52:
        /*0004*/ 	.word	0x00000082


	//----- nvinfo : EIATTR_KPARAM_INFO
	.align		4
.L_53:
        /*0008*/ 	.byte	0x04, 0x17
        /*000a*/ 	.short	(.L_55 - .L_54)
.L_54:
        /*000c*/ 	.word	0x00000000
        /*0010*/ 	.short	0x0003
        /*0012*/ 	.short	0x0018
        /*0014*/ 	.byte	0x00, 0xf0, 0x11, 0x00


	//----- nvinfo : EIATTR_KPARAM_INFO
	.align		4
.L_55:
        /*0018*/ 	.byte	0x04, 0x17
        /*001a*/ 	.short	(.L_57 - .L_56)
.L_56:
        /*001c*/ 	.word	0x00000000
        /*0020*/ 	.short	0x0002
        /*0022*/ 	.short	0x0010
        /*0024*/ 	.byte	0x00, 0xf5, 0x21, 0x00


	//----- nvinfo : EIATTR_KPARAM_INFO
	.align		4
.L_57:
        /*0028*/ 	.byte	0x04, 0x17
        /*002a*/ 	.short	(.L_59 - .L_58)
.L_58:
        /*002c*/ 	.word	0x00000000
        /*0030*/ 	.short	0x0001
        /*0032*/ 	.short	0x0008
        /*0034*/ 	.byte	0x00, 0xf5, 0x21, 0x00


	//----- nvinfo : EIATTR_KPARAM_INFO
	.align		4
.L_59:
        /*0038*/ 	.byte	0x04, 0x17
        /*003a*/ 	.short	(.L_61 - .L_60)
.L_60:
        /*003c*/ 	.word	0x00000000
        /*0040*/ 	.short	0x0000
        /*0042*/ 	.short	0x0000
        /*0044*/ 	.byte	0x00, 0xf5, 0x21, 0x00


	//----- nvinfo : EIATTR_SPARSE_MMA_MASK
	.align		4
.L_61:
        /*0048*/ 	.byte	0x03, 0x50
        /*004a*/ 	.short	0x0000


	//----- nvinfo : EIATTR_MAXREG_COUNT
	.align		4
        /*004c*/ 	.byte	0x03, 0x1b
        /*004e*/ 	.short	0x00ff


	//----- nvinfo : EIATTR_EXTERNS
	.align		4
        /*0050*/ 	.byte	0x04, 0x0f
        /*0052*/ 	.short	(.L_63 - .L_62)


	//   ....[0]....
	.align		4
.L_62:
        /*0054*/ 	.word	index@(vprintf)


	//----- nvinfo : EIATTR_MERCURY_ISA_VERSION
	.align		4
.L_63:
        /*0058*/ 	.byte	0x03, 0x5f
        /*005a*/ 	.short	0x0101


	//----- nvinfo : EIATTR_VRC_CTA_INIT_COUNT
	.align		4
        /*005c*/ 	.byte	0x02, 0x4a
	.zero		1
	.zero		1


	//----- nvinfo : EIATTR_SYSCALL_OFFSETS
	.align		4
        /*0060*/ 	.byte	0x04, 0x46
        /*0062*/ 	.short	(.L_65 - .L_64)


	//   ....[0]....
.L_64:
        /*0064*/ 	.word	0x000009f0


	//   ....[1]....
        /*0068*/ 	.word	0x00000ac0


	//   ....[2]....
        /*006c*/ 	.word	0x00000b50


	//----- nvinfo : EIATTR_EXIT_INSTR_OFFSETS
	.align		4
.L_65:
        /*0070*/ 	.byte	0x04, 0x1c
        /*0072*/ 	.short	(.L_67 - .L_66)


	//   ....[0]....
.L_66:
        /*0074*/ 	.word	0x00000110


	//   ....[1]....
        /*0078*/ 	.word	0x00000b60


	//----- nvinfo : EIATTR_CRS_STACK_SIZE
	.align		4
.L_67:
        /*007c*/ 	.byte	0x04, 0x1e
        /*007e*/ 	.short	(.L_69 - .L_68)
.L_68:
        /*0080*/ 	.word	0x00000000


	//----- nvinfo : EIATTR_CBANK_PARAM_SIZE
	.align		4
.L_69:
        /*0084*/ 	.byte	0x03, 0x19
        /*0086*/ 	.short	0x001c


	//----- nvinfo : EIATTR_PARAM_CBANK
	.align		4
        /*0088*/ 	.byte	0x04, 0x0a
        /*008a*/ 	.short	(.L_71 - .L_70)
	.align		4
.L_70:
        /*008c*/ 	.word	index@(.nv.constant0._Z18MatrixMulColKernelPfS_S_i)
        /*0090*/ 	.short	0x0380
        /*0092*/ 	.short	0x001c


	//----- nvinfo : EIATTR_SW_WAR
	.align		4
.L_71:
        /*0094*/ 	.byte	0x04, 0x36
        /*0096*/ 	.short	(.L_73 - .L_72)
.L_72:
        /*0098*/ 	.word	0x00000008
.L_73:


//--------------------- .nv.info._Z18MatrixMulRowKernelPfS_S_i --------------------------
	.section	.nv.info._Z18MatrixMulRowKernelPfS_S_i,"",@"SHT_CUDA_INFO"
	.sectionflags	@""
	.align	4


	//----- nvinfo : EIATTR_CUDA_API_VERSION
	.align		4
        /*0000*/ 	.byte	0x04, 0x37
        /*0002*/ 	.short	(.L_75 - .L_74)
.L_74:
        /*0004*/ 	.word	0x00000082


	//----- nvinfo : EIATTR_KPARAM_INFO
	.align		4
.L_75:
        /*0008*/ 	.byte	0x04, 0x17
        /*000a*/ 	.short	(.L_77 - .L_76)
.L_76:
        /*000c*/ 	.word	0x00000000
        /*0010*/ 	.short	0x0003
        /*0012*/ 	.short	0x0018
        /*0014*/ 	.byte	0x00, 0xf0, 0x11, 0x00


	//----- nvinfo : EIATTR_KPARAM_INFO
	.align		4
.L_77:
        /*0018*/ 	.byte	0x04, 0x17
        /*001a*/ 	.short	(.L_79 - .L_78)
.L_78:
        /*001c*/ 	.word	0x00000000
        /*0020*/ 	.short	0x0002
        /*0022*/ 	.short	0x0010
        /*0024*/ 	.byte	0x00, 0xf5, 0x21, 0x00


	//----- nvinfo : EIATTR_KPARAM_INFO
	.align		4
.L_79:
        /*0028*/ 	.byte	0x04, 0x17
        /*002a*/ 	.short	(.L_81 - .L_80)
.L_80:
        /*002c*/ 	.word	0x00000000
        /*0030*/ 	.short	0x0001
        /*0032*/ 	.short	0x0008
        /*0034*/ 	.byte	0x00, 0xf5, 0x21, 0x00


	//----- nvinfo : EIATTR_KPARAM_INFO
	.align		4
.L_81:
        /*0038*/ 	.byte	0x04, 0x17
        /*003a*/ 	.short	(.L_83 - .L_82)
.L_82:
        /*003c*/ 	.word	0x00000000
        /*0040*/ 	.short	0x0000
        /*0042*/ 	.short	0x0000
        /*0044*/ 	.byte	0x00, 0xf5, 0x21, 0x00


	//----- nvinfo : EIATTR_SPARSE_MMA_MASK
	.align		4
.L_83:
        /*0048*/ 	.byte	0x03, 0x50
        /*004a*/ 	.short	0x0000


	//----- nvinfo : EIATTR_MAXREG_COUNT
	.align		4
        /*004c*/ 	.byte	0x03, 0x1b
        /*004e*/ 	.short	0x00ff


	//----- nvinfo : EIATTR_EXTERNS
	.align		4
        /*0050*/ 	.byte	0x04, 0x0f
        /*0052*/ 	.short	(.L_85 - .L_84)


	//   ....[0]....
	.align		4
.L_84:
        /*0054*/ 	.word	index@(vprintf)


	//----- nvinfo : EIATTR_MERCURY_ISA_VERSION
	.align		4
.L_85:
        /*0058*/ 	.byte	0x03, 0x5f
        /*005a*/ 	.short	0x0101


	//----- nvinfo : EIATTR_VRC_CTA_INIT_COUNT
	.align		4
        /*005c*/ 	.byte	0x02, 0x4a
	.zero		1
	.zero		1


	//----- nvinfo : EIATTR_SYSCALL_OFFSETS
	.align		4
        /*0060*/ 	.byte	0x04, 0x46
        /*0062*/ 	.short	(.L_87 - .L_86)


	//   ....[0]....
.L_86:
        /*0064*/ 	.word	0x00000a20


	//   ....[1]....
        /*0068*/ 	.word	0x00000af0


	//   ....[2]....
        /*006c*/ 	.word	0x00000b80


	//----- nvinfo : EIATTR_EXIT_INSTR_OFFSETS
	.align		4
.L_87:
        /*0070*/ 	.byte	0x04, 0x1c
        /*0072*/ 	.short	(.L_89 - .L_88)


	//   ....[0]....
.L_88:
        /*0074*/ 	.word	0x00000110


	//   ....[1]....
        /*0078*/ 	.word	0x00000b90


	//----- nvinfo : EIATTR_CRS_STACK_SIZE
	.align		4
.L_89:
        /*007c*/ 	.byte	0x04, 0x1e
        /*007e*/ 	.short	(.L_91 - .L_90)
.L_90:
        /*0080*/ 	.word	0x00000000


	//----- nvinfo : EIATTR_CBANK_PARAM_SIZE
	.align		4
.L_91:
        /*0084*/ 	.byte	0x03, 0x19
        /*0086*/ 	.short	0x001c


	//----- nvinfo : EIATTR_PARAM_CBANK
	.align		4
        /*0088*/ 	.byte	0x04, 0x0a
        /*008a*/ 	.short	(.L_93 - .L_92)
	.align		4
.L_92:
        /*008c*/ 	.word	index@(.nv.constant0._Z18MatrixMulRowKernelPfS_S_i)
        /*0090*/ 	.short	0x0380
        /*0092*/ 	.short	0x001c


	//----- nvinfo : EIATTR_SW_WAR
	.align		4
.L_93:
        /*0094*/ 	.byte	0x04, 0x36
        /*0096*/ 	.short	(.L_95 - .L_94)
.L_94:
        /*0098*/ 	.word	0x00000008
.L_95:


//--------------------- .nv.info._Z15MatrixMulKernelPfS_S_i --------------------------
	.section	.nv.info._Z15MatrixMulKernelPfS_S_i,"",@"SHT_CUDA_INFO"
	.sectionflags	@""
	.align	4


	//----- nvinfo : EIATTR_CUDA_API_VERSION
	.align		4
        /*0000*/ 	.byte	0x04, 0x37
        /*0002*/ 	.short	(.L_97 - .L_96)
.L_96:
        /*0004*/ 	.word	0x00000082


	//----- nvinfo : EIATTR_KPARAM_INFO
	.align		4
.L_97:
        /*0008*/ 	.byte	0x04, 0x17
        /*000a*/ 	.short	(.L_99 - .L_98)
.L_98:
        /*000c*/ 	.word	0x00000000
        /*0010*/ 	.short	0x0003
        /*0012*/ 	.short	0x0018
        /*0014*/ 	.byte	0x00, 0xf0, 0x11, 0x00


	//----- nvinfo : EIATTR_KPARAM_INFO
	.align		4
.L_99:
        /*0018*/ 	.byte	0x04, 0x17
        /*001a*/ 	.short	(.L_101 - .L_100)
.L_100:
        /*001c*/ 	.word	0x00000000
        /*0020*/ 	.short	0x0002
        /*0022*/ 	.short	0x0010
        /*0024*/ 	.byte	0x00, 0xf5, 0x21, 0x00


	//----- nvinfo : EIATTR_KPARAM_INFO
	.align		4
.L_101:
        /*0028*/ 	.byte	0x04, 0x17
        /*002a*/ 	.short	(.L_103 - .L_102)
.L_102:
        /*002c*/ 	.word	0x00000000
        /*0030*/ 	.short	0x0001
        /*0032*/ 	.short	0x0008
        /*0034*/ 	.byte	0x00, 0xf5, 0x21, 0x00


	//----- nvinfo : EIATTR_KPARAM_INFO
	.align		4
.L_103:
        /*0038*/ 	.byte	0x04, 0x17
        /*003a*/ 	.short	(.L_105 - .L_104)
.L_104:
        /*003c*/ 	.word	0x00000000
        /*0040*/ 	.short	0x0000
        /*0042*/ 	.short	0x0000
        /*0044*/ 	.byte	0x00, 0xf5, 0x21, 0x00


	//----- nvinfo : EIATTR_SPARSE_MMA_MASK
	.align		4
.L_105:
        /*0048*/ 	.byte	0x03, 0x50
        /*004a*/ 	.short	0x0000


	//----- nvinfo : EIATTR_MAXREG_COUNT
	.align		4
        /*004c*/ 	.byte	0x03, 0x1b
        /*004e*/ 	.short	0x00ff


	//----- nvinfo : EIATTR_EXTERNS
	.align		4
        /*0050*/ 	.byte	0x04, 0x0f
        /*0052*/ 	.short	(.L_107 - .L_106)


	//   ....[0]....
	.align		4
.L_106:
        /*0054*/ 	.word	index@(vprintf)


	//----- nvinfo : EIATTR_MERCURY_ISA_VERSION
	.align		4
.L_107:
        /*0058*/ 	.byte	0x03, 0x5f
        /*005a*/ 	.short	0x0101


	//----- nvinfo : EIATTR_VRC_CTA_INIT_COUNT
	.align		4
        /*005c*/ 	.byte	0x02, 0x4a
	.zero		1
	.zero		1


	//----- nvinfo : EIATTR_SYSCALL_OFFSETS
	.align		4
        /*0060*/ 	.byte	0x04, 0x46
        /*0062*/ 	.short	(.L_109 - .L_108)


	//   ....[0]....
.L_108:
        /*0064*/ 	.word	0x00000ba0


	//   ....[1]....
        /*0068*/ 	.word	0x00000c90


	//----- nvinfo : EIATTR_EXIT_INSTR_OFFSETS
	.align		4
.L_109:
        /*006c*/ 	.byte	0x04, 0x1c
        /*006e*/ 	.short	(.L_111 - .L_110)


	//   ....[0]....
.L_110:
        /*0070*/ 	.word	0x00000120


	//   ....[1]....
        /*0074*/ 	.word	0x00000ca0


	//----- nvinfo : EIATTR_CRS_STACK_SIZE
	.align		4
.L_111:
        /*0078*/ 	.byte	0x04, 0x1e
        /*007a*/ 	.short	(.L_113 - .L_112)
.L_112:
        /*007c*/ 	.word	0x00000000


	//----- nvinfo : EIATTR_CBANK_PARAM_SIZE
	.align		4
.L_113:
        /*0080*/ 	.byte	0x03, 0x19
        /*0082*/ 	.short	0x001c


	//----- nvinfo : EIATTR_PARAM_CBANK
	.align		4
        /*0084*/ 	.byte	0x04, 0x0a
        /*0086*/ 	.short	(.L_115 - .L_114)
	.align		4
.L_114:
        /*0088*/ 	.word	index@(.nv.constant0._Z15MatrixMulKernelPfS_S_i)
        /*008c*/ 	.short	0x0380
        /*008e*/ 	.short	0x001c


	//----- nvinfo : EIATTR_SW_WAR
	.align		4
.L_115:
        /*0090*/ 	.byte	0x04, 0x36
        /*0092*/ 	.short	(.L_117 - .L_116)
.L_116:
        /*0094*/ 	.word	0x00000008
.L_117:


//--------------------- .nv.callgraph             --------------------------
	.section	.nv.callgraph,"",@"SHT_CUDA_CALLGRAPH"
	.align	4
	.sectionentsize	8
	.align		4
        /*0000*/ 	.word	0x00000000
	.align		4
        /*0004*/ 	.word	0xffffffff
	.align		4
        /*0008*/ 	.word	index@(_Z16MatVecMultKernelPfS_S_i)
	.align		4
        /*000c*/ 	.word	index@(vprintf)
	.align		4
        /*0010*/ 	.word	index@(_Z18MatrixMulColKernelPfS_S_i)
	.align		4
        /*0014*/ 	.word	index@(vprintf)
	.align		4
        /*0018*/ 	.word	index@(_Z18MatrixMulRowKernelPfS_S_i)
	.align		4
        /*001c*/ 	.word	index@(vprintf)
	.align		4
        /*0020*/ 	.word	index@(_Z15MatrixMulKernelPfS_S_i)
	.align		4
        /*0024*/ 	.word	index@(vprintf)
	.align		4
        /*0028*/ 	.word	0x00000000
	.align		4
        /*002c*/ 	.word	0xfffffffe
	.align		4
        /*0030*/ 	.word	0x00000000
	.align		4
        /*0034*/ 	.word	0xfffffffd
	.align		4
        /*0038*/ 	.word	0x00000000
	.align		4
        /*003c*/ 	.word	0xfffffffc


//--------------------- .nv.constant4             --------------------------
	.section	.nv.constant4,"a",@progbits
	.align	8
	.align		8
.nv.constant4:
        /*0000*/ 	.dword	vprintf
	.align		8
        /*0008*/ 	.dword	$str
	.align		8
        /*0010*/ 	.dword	$str$1
	.align		8
        /*0018*/ 	.dword	$str$2
	.align		8
        /*0020*/ 	.dword	$str$3
	.align		8
        /*0028*/ 	.dword	$str$4
	.align		8
        /*0030*/ 	.dword	$str$5


//--------------------- .text._Z16MatVecMultKernelPfS_S_i --------------------------
	.section	.text._Z16MatVecMultKernelPfS_S_i,"ax",@progbits
	.align	128
        .global         _Z16MatVecMultKernelPfS_S_i
        .type           _Z16MatVecMultKernelPfS_S_i,@function
        .size           _Z16MatVecMultKernelPfS_S_i,(.L_x_49 - _Z16MatVecMultKernelPfS_S_i)
        .other          _Z16MatVecMultKernelPfS_S_i,@"STO_CUDA_ENTRY STV_DEFAULT"
_Z16MatVecMultKernelPfS_S_i:
.text._Z16MatVecMultKernelPfS_S_i:
[----:B------:R-:W0:Y:S01]  /*0000*/  LDC R1, c[0x0][0x37c] ;  /* 0x0000df00ff017b82 */ /* 0x000e220000000800 */
[----:B------:R-:W1:Y:S07]  /*0010*/  S2R R0, SR_TID.X ;  /* 0x0000000000007919 */ /* 0x000e6e0000002100 */
[----:B------:R-:W2:Y:S01]  /*0020*/  S2UR UR36, SR_CTAID.Y ;  /* 0x00000000002479c3 */ /* 0x000ea20000002600 */
[----:B------:R-:W3:Y:S01]  /*0030*/  LDCU UR5, c[0x0][0x2fc] ;  /* 0x00005f80ff0577ac */ /* 0x000ee20008000800 */
[----:B0-----:R-:W-:Y:S01]  /*0040*/  VIADD R1, R1, 0xffffffe8 ;  /* 0xffffffe801017836 */ /* 0x001fe20000000000 */
[----:B------:R-:W0:Y:S01]  /*0050*/  S2R R16, SR_TID.Y ;  /* 0x0000000000107919 */ /* 0x000e220000002200 */
[----:B------:R-:W2:Y:S04]  /*0060*/  LDCU UR4, c[0x0][0x364] ;  /* 0x00006c80ff0477ac */ /* 0x000ea80008000800 */
[----:B------:R-:W1:Y:S01]  /*0070*/  S2UR UR6, SR_CTAID.X ;  /* 0x00000000000679c3 */ /* 0x000e620000002500 */
[----:B------:R-:W4:Y:S07]  /*0080*/  LDCU UR37, c[0x0][0x398] ;  /* 0x00007300ff2577ac */ /* 0x000f2e0008000800 */
[----:B------:R-:W1:Y:S08]  /*0090*/  LDC R23, c[0x0][0x360] ;  /* 0x0000d800ff177b82 */ /* 0x000e700000000800 */
[----:B------:R-:W5:Y:S01]  /*00a0*/  LDC R10, c[0x0][0x398] ;  /* 0x0000e600ff0a7b82 */ /* 0x000f620000000800 */
[----:B--2---:R-:W-:Y:S01]  /*00b0*/  UIMAD UR36, UR36, UR4, URZ ;  /* 0x00000004242472a4 */ /* 0x004fe2000f8e02ff */
[----:B------:R-:W2:Y:S05]  /*00c0*/  LDCU UR4, c[0x0][0x2f8] ;  /* 0x00005f00ff0477ac */ /* 0x000eaa0008000800 */
[----:B0-----:R-:W-:-:S02]  /*00d0*/  VIADD R22, R16, UR36 ;  /* 0x0000002410167c36 */ /* 0x001fc40008000000 */
[----:B-1----:R-:W-:Y:S01]  /*00e0*/  IMAD R23, R23, UR6, R0 ;  /* 0x0000000617177c24 */ /* 0x002fe2000f8e0200 */
[----:B------:R-:W-:Y:S01]  /*00f0*/  MOV R0, 0x0 ;  /* 0x0000000000007802 */ /* 0x000fe20000000f00 */
[----:B------:R-:W0:Y:S03]  /*0100*/  LDCU.64 UR6, c[0x4][0x28] ;  /* 0x01000500ff0677ac */ /* 0x000e260008000a00 */
[----:B------:R1:W1:Y:S01]  /*0110*/  LDC.64 R8, c[0x4][R0] ;  /* 0x0100000000087b82 */ /* 0x0002620000000a00 */
[----:B------:R0:W-:Y:S01]  /*0120*/  STL.64 [R1], R22 ;  /* 0x0000001601007387 */ /* 0x0001e20000100a00 */
[----:B--2---:R-:W-:-:S03]  /*0130*/  IADD3 R24, P0, PT, R1, UR4, RZ ;  /* 0x0000000401187c10 */ /* 0x004fc6000ff1e0ff */
[----:B-----5:R2:W-:Y:S02]  /*0140*/  STL [R1+0x8], R10 ;  /* 0x0000080a01007387 */ /* 0x0205e40000100800 */
[----:B---3--:R-:W-:Y:S02]  /*0150*/  IMAD.X R2, RZ, RZ, UR5, P0 ;  /* 0x00000005ff027e24 */ /* 0x008fe400080e06ff */
[----:B------:R-:W-:Y:S02]  /*0160*/  IMAD.MOV.U32 R6, RZ, RZ, R24 ;  /* 0x000000ffff067224 */ /* 0x000fe400078e0018 */
[----:B------:R-:W-:Y:S02]  /*0170*/  IMAD.MOV.U32 R7, RZ, RZ, R2 ;  /* 0x000000ffff077224 */ /* 0x000fe400078e0002 */
[----:B0-----:R-:W-:Y:S02]  /*0180*/  IMAD.U32 R4, RZ, RZ, UR6 ;  /* 0x00000006ff047e24 */ /* 0x001fe4000f8e00ff */
[----:B--2-4-:R-:W-:-:S07]  /*0190*/  IMAD.U32 R5, RZ, RZ, UR7 ;  /* 0x00000007ff057e24 */ /* 0x014fce000f8e00ff */
[----:B------:R-:W-:-:S07]  /*01a0*/  LEPC R20, `(.L_x_0) ;  /* 0x000000001014794e */ /* 0x000fce0000000000 */
[----:B-1----:R-:W-:Y:S05]  /*01b0*/  CALL.ABS.NOINC R8 ;  /* 0x0000000008007343 */ /* 0x002fea0003c00000 */
.L_x_0:
[----:B------:R-:W0:Y:S01]  /*01c0*/  LDCU UR4, c[0x0][0x398] ;  /* 0x00007300ff0477ac */ /* 0x000e220008000800 */
[----:B------:R-:W-:Y:S02]  /*01d0*/  VIMNMX R0, PT, PT, R22, R23, !PT ;  /* 0x0000001716007248 */ /* 0x000fe40007fe0100 */
[----:B0-----:R-:W-:-:S04]  /*01e0*/  MOV R3, UR4 ;  /* 0x0000000400037c02 */ /* 0x001fc80008000f00 */
[----:B------:R-:W-:-:S13]  /*01f0*/  ISETP.GE.AND P0, PT, R0, R3, PT ;  /* 0x000000030000720c */ /* 0x000fda0003f06270 */
[----:B------:R-:W-:Y:S05]  /*0200*/  @P0 EXIT ;  /* 0x000000000000094d */ /* 0x000fea0003800000 */
[----:B------:R-:W-:Y:S01]  /*0210*/  ISETP.GE.U32.AND P0, PT, R3, 0x8, PT ;  /* 0x000000080300780c */ /* 0x000fe20003f06070 */
[----:B------:R-:W-:Y:S02]  /*0220*/  IMAD.MOV.U32 R26, RZ, RZ, RZ ;  /* 0x000000ffff1a7224 */ /* 0x000fe400078e00ff */
[----:B------:R-:W-:-:S10]  /*0230*/  IMAD.MOV.U32 R25, RZ, RZ, RZ ;  /* 0x000000ffff197224 */ /* 0x000fd400078e00ff */
[----:B------:R-:W-:Y:S05]  /*0240*/  @!P0 BRA `(.L_x_1) ;  /* 0x0000001000488947 */ /* 0x000fea0003800000 */
[----:B------:R-:W0:Y:S01]  /*0250*/  LDC.64 R4, c[0x0][0x388] ;  /* 0x0000e200ff047b82 */ /* 0x000e220000000a00 */
[----:B------:R-:W1:Y:S01]  /*0260*/  LDCU.64 UR4, c[0x0][0x390] ;  /* 0x00007200ff0477ac */ /* 0x000e620008000a00 */
[----:B------:R-:W-:Y:S01]  /*0270*/  IMAD R7, R22, R3, RZ ;  /* 0x0000000316077224 */ /* 0x000fe200078e02ff */
[C---:B------:R-:W-:Y:S01]  /*0280*/  LOP3.LUT R27, R3.reuse, 0x7ffffff8, RZ, 0xc0, !PT ;  /* 0x7ffffff8031b7812 */ /* 0x040fe200078ec0ff */
[----:B------:R-:W-:Y:S01]  /*0290*/  BSSY.RECONVERGENT B6, `(.L_x_1) ;  /* 0x000010d000067945 */ /* 0x000fe20003800200 */
[C---:B------:R-:W-:Y:S01]  /*02a0*/  IADD3 R35, PT, PT, R3.reuse, UR36, R16 ;  /* 0x0000002403237c10 */ /* 0x040fe2000fffe010 */
[--C-:B------:R-:W-:Y:S01]  /*02b0*/  IMAD R34, R3, 0x2, R22.reuse ;  /* 0x0000000203227824 */ /* 0x100fe200078e0216 */
[----:B------:R-:W-:Y:S01]  /*02c0*/  IADD3 R27, PT, PT, -R27, RZ, RZ ;  /* 0x000000ff1b1b7210 */ /* 0x000fe20007ffe1ff */
[C-C-:B------:R-:W-:Y:S02]  /*02d0*/  IMAD R33, R3.reuse, 0x3, R22.reuse ;  /* 0x0000000303217824 */ /* 0x140fe400078e0216 */
[----:B------:R-:W-:-:S02]  /*02e0*/  IMAD R32, R3, 0x4, R22 ;  /* 0x0000000403207824 */ /* 0x000fc400078e0216 */
[C-C-:B------:R-:W-:Y:S02]  /*02f0*/  IMAD R31, R3.reuse, 0x5, R22.reuse ;  /* 0x00000005031f7824 */ /* 0x140fe400078e0216 */
[C-C-:B------:R-:W-:Y:S02]  /*0300*/  IMAD R30, R3.reuse, 0x6, R22.reuse ;  /* 0x00000006031e7824 */ /* 0x140fe400078e0216 */
[--C-:B------:R-:W-:Y:S02]  /*0310*/  IMAD R29, R3, 0x7, R22.reuse ;  /* 0x00000007031d7824 */ /* 0x100fe400078e0216 */
[----:B------:R-:W-:Y:S01]  /*0320*/  IMAD.MOV.U32 R26, RZ, RZ, RZ ;  /* 0x000000ffff1a7224 */ /* 0x000fe200078e00ff */
[----:B-1----:R-:W-:Y:S01]  /*0330*/  UIADD3 UR4, UP0, UPT, UR4, 0x10, URZ ;  /* 0x0000001004047890 */ /* 0x002fe2000ff1e0ff */
[----:B------:R-:W-:-:S03]  /*0340*/  IMAD.MOV.U32 R28, RZ, RZ, R22 ;  /* 0x000000ffff1c7224 */ /* 0x000fc600078e0016 */
[----:B------:R-:W-:Y:S01]  /*0350*/  UIADD3.X UR5, UPT, UPT, URZ, UR5, URZ, UP0, !UPT ;  /* 0x00000005ff057290 */ /* 0x000fe200087fe4ff */
[----:B0-----:R-:W-:-:S04]  /*0360*/  IMAD.WIDE.U32 R4, R7, 0x4, R4 ;  /* 0x0000000407047825 */ /* 0x001fc800078e0004 */
[----:B------:R-:W-:Y:S01]  /*0370*/  IMAD.U32 R18, RZ, RZ, UR4 ;  /* 0x00000004ff127e24 */ /* 0x000fe2000f8e00ff */
[----:B------:R-:W-:Y:S01]  /*0380*/  IADD3 R36, P0, PT, R4, 0x10, RZ ;  /* 0x0000001004247810 */ /* 0x000fe20007f1e0ff */
[----:B------:R-:W-:-:S04]  /*0390*/  IMAD.U32 R19, RZ, RZ, UR5 ;  /* 0x00000005ff137e24 */ /* 0x000fc8000f8e00ff */
[----:B------:R-:W-:-:S08]  /*03a0*/  IMAD.X R37, RZ, RZ, R5, P0 ;  /* 0x000000ffff257224 */ /* 0x000fd000000e0605 */
.L_x_10:
[----:B------:R-:W0:Y:S08]  /*03b0*/  LDC.64 R16, c[0x0][0x358] ;  /* 0x0000d600ff107b82 */ /* 0x000e300000000a00 */
[----:B------:R-:W1:Y:S08]  /*03c0*/  LDC.64 R4, c[0x0][0x388] ;  /* 0x0000e200ff047b82 */ /* 0x000e700000000a00 */
[----:B------:R-:W2:Y:S01]  /*03d0*/  LDC.64 R38, c[0x0][0x390] ;  /* 0x0000e400ff267b82 */ /* 0x000ea20000000a00 */
[----:B0-----:R-:W-:-:S02]  /*03e0*/  R2UR UR4, R16 ;  /* 0x00000000100472ca */ /* 0x001fc400000e0000 */
[C---:B------:R-:W-:Y:S02]  /*03f0*/  R2UR UR5, R17.reuse ;  /* 0x00000000110572ca */ /* 0x040fe400000e0000 */
[C---:B------:R-:W-:Y:S02]  /*0400*/  R2UR UR6, R16.reuse ;  /* 0x00000000100672ca */ /* 0x040fe400000e0000 */
[C---:B------:R-:W-:Y:S02]  /*0410*/  R2UR UR7, R17.reuse ;  /* 0x00000000110772ca */ /* 0x040fe400000e0000 */
[----:B------:R-:W-:Y:S01]  /*0420*/  R2UR UR8, R16 ;  /* 0x00000000100872ca */ /* 0x000fe200000e0000 */
[----:B-1----:R-:W-:Y:S01]  /*0430*/  IMAD.WIDE.U32 R4, R28, 0x4, R4 ;  /* 0x000000041c047825 */ /* 0x002fe200078e0004 */
[----:B------:R-:W-:-:S05]  /*0440*/  R2UR UR9, R17 ;  /* 0x00000000110972ca */ /* 0x000fca00000e0000 */
[----:B------:R-:W3:Y:S01]  /*0450*/  LDG.E R0, desc[UR4][R36.64+-0x10] ;  /* 0xfffff00424007981 */ /* 0x000ee2000c1e1900 */
[----:B--2---:R-:W-:Y:S01]  /*0460*/  IMAD.WIDE.U32 R38, R22, 0x4, R38 ;  /* 0x0000000416267825 */ /* 0x004fe200078e0026 */
[----:B------:R-:W-:Y:S01]  /*0470*/  MOV R8, 0x0 ;  /* 0x0000000000087802 */ /* 0x000fe20000000f00 */
[----:B------:R-:W0:Y:S01]  /*0480*/  LDCU.64 UR4, c[0x4][0x30] ;  /* 0x01000600ff0477ac */ /* 0x000e220008000a00 */
[----:B------:R-:W3:Y:S04]  /*0490*/  LDG.E R3, desc[UR6][R18.64+-0x10] ;  /* 0xfffff00612037981 */ /* 0x000ee8000c1e1900 */
[----:B------:R0:W2:Y:S04]  /*04a0*/  LDG.E R4, desc[UR8][R4.64] ;  /* 0x0000000804047981 */ /* 0x0000a8000c1e1900 */
[----:B------:R-:W4:Y:S01]  /*04b0*/  LDG.E R14, desc[UR8][R38.64] ;  /* 0x00000008260e7981 */ /* 0x000f22000c1e1900 */
[----:B------:R-:W1:Y:S01]  /*04c0*/  LDC.64 R8, c[0x4][R8] ;  /* 0x0100000008087b82 */ /* 0x000e620000000a00 */
[----:B------:R-:W-:Y:S01]  /*04d0*/  ULOP3.LUT UR6, UR37, 0x7ffffff8, URZ, 0xc0, !UPT ;  /* 0x7ffffff825067892 */ /* 0x000fe2000f8ec0ff */
[----:B------:R-:W-:-:S02]  /*04e0*/  IMAD.MOV.U32 R6, RZ, RZ, R24 ;  /* 0x000000ffff067224 */ /* 0x000fc400078e0018 */
[----:B------:R-:W-:-:S03]  /*04f0*/  IMAD.MOV.U32 R7, RZ, RZ, R2 ;  /* 0x000000ffff077224 */ /* 0x000fc600078e0002 */
[----:B------:R-:W-:Y:S02]  /*0500*/  IMAD.U32 R25, RZ, RZ, UR6 ;  /* 0x00000006ff197e24 */ /* 0x000fe4000f8e00ff */
[----:B0-----:R-:W-:Y:S02]  /*0510*/  IMAD.U32 R5, RZ, RZ, UR5 ;  /* 0x00000005ff057e24 */ /* 0x001fe4000f8e00ff */
[----:B---3--:R-:W-:-:S04]  /*0520*/  FADD R3, R0, R3 ;  /* 0x0000000300037221 */ /* 0x008fc80000000000 */
[----:B------:R-:W-:Y:S01]  /*0530*/  FADD R26, R3, R26 ;  /* 0x0000001a031a7221 */ /* 0x000fe20000000000 */
[----:B--2---:R-:W0:Y:S08]  /*0540*/  F2F.F64.F32 R10, R4 ;  /* 0x00000004000a7310 */ /* 0x004e300000201800 */
[----:B------:R-:W2:Y:S08]  /*0550*/  F2F.F64.F32 R12, R26 ;  /* 0x0000001a000c7310 */ /* 0x000eb00000201800 */
[----:B----4-:R-:W3:Y:S01]  /*0560*/  F2F.F64.F32 R14, R14 ;  /* 0x0000000e000e7310 */ /* 0x010ee20000201800 */
[----:B0-----:R0:W-:Y:S04]  /*0570*/  STL.64 [R1], R10 ;  /* 0x0000000a01007387 */ /* 0x0011e80000100a00 */
[----:B--2---:R0:W-:Y:S04]  /*0580*/  STL.64 [R1+0x10], R12 ;  /* 0x0000100c01007387 */ /* 0x0041e80000100a00 */
[----:B---3--:R0:W-:Y:S01]  /*0590*/  STL.64 [R1+0x8], R14 ;  /* 0x0000080e01007387 */ /* 0x0081e20000100a00 */
[----:B-1----:R-:W-:-:S07]  /*05a0*/  IMAD.U32 R4, RZ, RZ, UR4 ;  /* 0x00000004ff047e24 */ /* 0x002fce000f8e00ff */
[----:B------:R-:W-:-:S07]  /*05b0*/  LEPC R20, `(.L_x_2) ;  /* 0x000000001014794e */ /* 0x000fce0000000000 */
[----:B0-----:R-:W-:Y:S05]  /*05c0*/  CALL.ABS.NOINC R8 ;  /* 0x0000000008007343 */ /* 0x001fea0003c00000 */
.L_x_2:
[----:B------:R-:W0:Y:S01]  /*05d0*/  LDC.64 R4, c[0x0][0x388] ;  /* 0x0000e200ff047b82 */ /* 0x000e220000000a00 */
[C---:B------:R-:W-:Y:S02]  /*05e0*/  R2UR UR4, R16.reuse ;  /* 0x00000000100472ca */ /* 0x040fe400000e0000 */
[C---:B------:R-:W-:Y:S02]  /*05f0*/  R2UR UR5, R17.reuse ;  /* 0x00000000110572ca */ /* 0x040fe400000e0000 */
[C---:B------:R-:W-:Y:S02]  /*0600*/  R2UR UR6, R16.reuse ;  /* 0x00000000100672ca */ /* 0x040fe400000e0000 */
[C---:B------:R-:W-:Y:S02]  /*0610*/  R2UR UR7, R17.reuse ;  /* 0x00000000110772ca */ /* 0x040fe400000e0000 */
[----:B------:R-:W-:Y:S02]  /*0620*/  R2UR UR8, R16 ;  /* 0x00000000100872ca */ /* 0x000fe400000e0000 */
[----:B------:R-:W-:-:S02]  /*0630*/  R2UR UR9, R17 ;  /* 0x00000000110972ca */ /* 0x000fc400000e0000 */
[----:B------:R-:W-:Y:S02]  /*0640*/  R2UR UR10, R16 ;  /* 0x00000000100a72ca */ /* 0x000fe400000e0000 */
[----:B------:R-:W-:Y:S01]  /*0650*/  R2UR UR11, R17 ;  /* 0x00000000110b72ca */ /* 0x000fe200000e0000 */
[----:B------:R-:W2:Y:S01]  /*0660*/  LDG.E R0, desc[UR4][R36.64+-0xc] ;  /* 0xfffff40424007981 */ /* 0x000ea2000c1e1900 */
[----:B------:R-:W-:Y:S01]  /*0670*/  MOV R23, 0x0 ;  /* 0x0000000000177802 */ /* 0x000fe20000000f00 */
[----:B------:R-:W1:Y:S02]  /*0680*/  LDCU.64 UR4, c[0x4][0x30] ;  /* 0x01000600ff0477ac */ /* 0x000e640008000a00 */
[----:B------:R-:W2:Y:S01]  /*0690*/  LDG.E R3, desc[UR6][R18.64+-0xc] ;  /* 0xfffff40612037981 */ /* 0x000ea2000c1e1900 */
[----:B0-----:R-:W-:-:S07]  /*06a0*/  IMAD.WIDE.U32 R4, R35, 0x4, R4 ;  /* 0x0000000423047825 */ /* 0x001fce00078e0004 */
[----:B------:R-:W3:Y:S04]  /*06b0*/  LDG.E R12, desc[UR10][R38.64] ;  /* 0x0000000a260c7981 */ /* 0x000ee8000c1e1900 */
[----:B------:R1:W4:Y:S01]  /*06c0*/  LDG.E R14, desc[UR8][R4.64] ;  /* 0x00000008040e7981 */ /* 0x000322000c1e1900 */
[----:B------:R0:W0:Y:S01]  /*06d0*/  LDC.64 R8, c[0x4][R23] ;  /* 0x0100000017087b82 */ /* 0x0000220000000a00 */
[----:B------:R-:W-:Y:S02]  /*06e0*/  IMAD.MOV.U32 R6, RZ, RZ, R24 ;  /* 0x000000ffff067224 */ /* 0x000fe400078e0018 */
[----:B------:R-:W-:Y:S01]  /*06f0*/  IMAD.MOV.U32 R7, RZ, RZ, R2 ;  /* 0x000000ffff077224 */ /* 0x000fe200078e0002 */
[----:B-1----:R-:W-:Y:S01]  /*0700*/  MOV R4, UR4 ;  /* 0x0000000400047c02 */ /* 0x002fe20008000f00 */
[----:B------:R-:W-:-:S02]  /*0710*/  IMAD.U32 R5, RZ, RZ, UR5 ;  /* 0x00000005ff057e24 */ /* 0x000fc4000f8e00ff */
[----:B--2---:R-:W-:-:S04]  /*0720*/  FADD R3, R0, R3 ;  /* 0x0000000300037221 */ /* 0x004fc80000000000 */
[----:B------:R-:W-:Y:S01]  /*0730*/  FADD R26, R26, R3 ;  /* 0x000000031a1a7221 */ /* 0x000fe20000000000 */
[----:B---3--:R-:W1:Y:S08]  /*0740*/  F2F.F64.F32 R12, R12 ;  /* 0x0000000c000c7310 */ /* 0x008e700000201800 */
[----:B----4-:R-:W2:Y:S08]  /*0750*/  F2F.F64.F32 R14, R14 ;  /* 0x0000000e000e7310 */ /* 0x010eb00000201800 */
[----:B------:R-:W3:Y:S01]  /*0760*/  F2F.F64.F32 R10, R26 ;  /* 0x0000001a000a7310 */ /* 0x000ee20000201800 */
[----:B-1----:R1:W-:Y:S04]  /*0770*/  STL.64 [R1+0x8], R12 ;  /* 0x0000080c01007387 */ /* 0x0023e80000100a00 */
[----:B--2---:R1:W-:Y:S04]  /*0780*/  STL.64 [R1], R14 ;  /* 0x0000000e01007387 */ /* 0x0043e80000100a00 */
[----:B0--3--:R1:W-:Y:S02]  /*0790*/  STL.64 [R1+0x10], R10 ;  /* 0x0000100a01007387 */ /* 0x0093e40000100a00 */
[----:B------:R-:W-:-:S07]  /*07a0*/  LEPC R20, `(.L_x_3) ;  /* 0x000000001014794e */ /* 0x000fce0000000000 */
[----:B-1----:R-:W-:Y:S05]  /*07b0*/  CALL.ABS.NOINC R8 ;  /* 0x0000000008007343 */ /* 0x002fea0003c00000 */
.L_x_3:
[C---:B------:R-:W-:Y:S01]  /*07c0*/  R2UR UR4, R16.reuse ;  /* 0x00000000100472ca */ /* 0x040fe200000e0000 */
[----:B------:R-:W0:Y:S01]  /*07d0*/  LDC.64 R4, c[0x0][0x388] ;  /* 0x0000e200ff047b82 */ /* 0x000e220000000a00 */
[C---:B------:R-:W-:Y:S02]  /*07e0*/  R2UR UR5, R17.reuse ;  /* 0x00000000110572ca */ /* 0x040fe400000e0000 */
[C---:B------:R-:W-:Y:S02]  /*07f0*/  R2UR UR6, R16.reuse ;  /* 0x00000000100672ca */ /* 0x040fe400000e0000 */
[C---:B------:R-:W-:Y:S02]  /*0800*/  R2UR UR7, R17.reuse ;  /* 0x00000000110772ca */ /* 0x040fe400000e0000 */
[----:B------:R-:W-:Y:S02]  /*0810*/  R2UR UR8, R16 ;  /* 0x00000000100872ca */ /* 0x000fe400000e0000 */
[----:B------:R-:W-:-:S05]  /*0820*/  R2UR UR9, R17 ;  /* 0x00000000110972ca */ /* 0x000fca00000e0000 */
[----:B------:R-:W2:Y:S04]  /*0830*/  LDG.E R3, desc[UR4][R36.64+-0x8] ;  /* 0xfffff80424037981 */ /* 0x000ea8000c1e1900 */
[----:B------:R-:W2:Y:S04]  /*0840*/  LDG.E R0, desc[UR6][R18.64+-0x8] ;  /* 0xfffff80612007981 */ /* 0x000ea8000c1e1900 */
[----:B------:R-:W3:Y:S01]  /*0850*/  LDG.E R10, desc[UR8][R38.64] ;  /* 0x00000008260a7981 */ /* 0x000ee2000c1e1900 */
[----:B0-----:R-:W-:-:S06]  /*0860*/  IMAD.WIDE.U32 R4, R34, 0x4, R4 ;  /* 0x0000000422047825 */ /* 0x001fcc00078e0004 */
[----:B------:R0:W4:Y:S01]  /*0870*/  LDG.E R5, desc[UR4][R4.64] ;  /* 0x0000000404057981 */ /* 0x000122000c1e1900 */
[----:B------:R1:W1:Y:S01]  /*0880*/  LDC.64 R8, c[0x4][R23] ;  /* 0x0100000017087b82 */ /* 0x0002620000000a00 */
[----:B------:R-:W0:Y:S02]  /*0890*/  LDCU.64 UR4, c[0x4][0x30] ;  /* 0x01000600ff0477ac */ /* 0x000e240008000a00 */
[----:B0-----:R-:W-:Y:S02]  /*08a0*/  IMAD.U32 R4, RZ, RZ, UR4 ;  /* 0x00000004ff047e24 */ /* 0x001fe4000f8e00ff */
[----:B--2---:R-:W-:-:S04]  /*08b0*/  FADD R3, R3, R0 ;  /* 0x0000000003037221 */ /* 0x004fc80000000000 */
[----:B------:R-:W-:Y:S01]  /*08c0*/  FADD R26, R26, R3 ;  /* 0x000000031a1a7221 */ /* 0x000fe20000000000 */
[----:B---3--:R-:W0:Y:S08]  /*08d0*/  F2F.F64.F32 R10, R10 ;  /* 0x0000000a000a7310 */ /* 0x008e300000201800 */
[----:B------:R-:W2:Y:S01]  /*08e0*/  F2F.F64.F32 R12, R26 ;  /* 0x0000001a000c7310 */ /* 0x000ea20000201800 */
[----:B0-----:R-:W-:Y:S07]  /*08f0*/  STL.64 [R1+0x8], R10 ;  /* 0x0000080a01007387 */ /* 0x001fee0000100a00 */
[----:B----4-:R0:W3:Y:S01]  /*0900*/  F2F.F64.F32 R6, R5 ;  /* 0x0000000500067310 */ /* 0x0100e20000201800 */
[----:B--2---:R-:W-:Y:S01]  /*0910*/  STL.64 [R1+0x10], R12 ;  /* 0x0000100c01007387 */ /* 0x004fe20000100a00 */
[----:B0-----:R-:W-:-:S03]  /*0920*/  IMAD.U32 R5, RZ, RZ, UR5 ;  /* 0x00000005ff057e24 */ /* 0x001fc6000f8e00ff */
[----:B---3--:R0:W-:Y:S02]  /*0930*/  STL.64 [R1], R6 ;  /* 0x0000000601007387 */ /* 0x0081e40000100a00 */
[----:B0-----:R-:W-:Y:S02]  /*0940*/  IMAD.MOV.U32 R6, RZ, RZ, R24 ;  /* 0x000000ffff067224 */ /* 0x001fe400078e0018 */
[----:B-1----:R-:W-:-:S07]  /*0950*/  IMAD.MOV.U32 R7, RZ, RZ, R2 ;  /* 0x000000ffff077224 */ /* 0x002fce00078e0002 */
[----:B------:R-:W-:-:S07]  /*0960*/  LEPC R20, `(.L_x_4) ;  /* 0x000000001014794e */ /* 0x000fce0000000000 */
[----:B------:R-:W-:Y:S05]  /*0970*/  CALL.ABS.NOINC R8 ;  /* 0x0000000008007343 */ /* 0x000fea0003c00000 */
.L_x_4:
        /* <DEDUP_REMOVED lines=14> */
[----:B0-----:R-:W-:Y:S01]  /*0a60*/  MOV R4, UR4 ;  /* 0x0000000400047c02 */ /* 0x001fe20008000f00 */
        /* <DEDUP_REMOVED lines=13> */
.L_x_5:
        /* <DEDUP_REMOVED lines=28> */
.L_x_6:
        /* <DEDUP_REMOVED lines=28> */
.L_x_7:
        /* <DEDUP_REMOVED lines=28> */
.L_x_8:
        /* <DEDUP_REMOVED lines=10> */
[----:B------:R1:W3:Y:S01]  /*1120*/  LDC.64 R8, c[0x4][R23] ;  /* 0x0100000017087b82 */ /* 0x0002e20000000a00 */
[----:B------:R-:W4:Y:S02]  /*1130*/  LDCU.64 UR4, c[0x4][0x30] ;  /* 0x01000600ff0477ac */ /* 0x000f240008000a00 */
[----:B------:R-:W2:Y:S01]  /*1140*/  LDG.E R3, desc[UR6][R18.64+0xc] ;  /* 0x00000c0612037981 */ /* 0x000ea2000c1e1900 */
[----:B0-----:R-:W-:-:S03]  /*1150*/  IMAD.WIDE.U32 R4, R29, 0x4, R4 ;  /* 0x000000041d047825 */ /* 0x001fc600078e0004 */
[----:B------:R-:W5:Y:S04]  /*1160*/  LDG.E R10, desc[UR10][R38.64] ;  /* 0x0000000a260a7981 */ /* 0x000f68000c1e1900 */
[----:B------:R4:W3:Y:S01]  /*1170*/  LDG.E R12, desc[UR8][R4.64] ;  /* 0x00000008040c7981 */ /* 0x0008e2000c1e1900 */
[----:B------:R-:W-:Y:S02]  /*1180*/  IMAD.MOV.U32 R6, RZ, RZ, R24 ;  /* 0x000000ffff067224 */ /* 0x000fe400078e0018 */
[----:B------:R-:W-:Y:S01]  /*1190*/  IMAD.MOV.U32 R7, RZ, RZ, R2 ;  /* 0x000000ffff077224 */ /* 0x000fe200078e0002 */
[----:B----4-:R-:W-:Y:S01]  /*11a0*/  MOV R4, UR4 ;  /* 0x0000000400047c02 */ /* 0x010fe20008000f00 */
[----:B------:R-:W-:Y:S02]  /*11b0*/  IMAD.U32 R5, RZ, RZ, UR5 ;  /* 0x00000005ff057e24 */ /* 0x000fe4000f8e00ff */
[----:B--2---:R-:W-:-:S04]  /*11c0*/  FADD R3, R0, R3 ;  /* 0x0000000300037221 */ /* 0x004fc80000000000 */
[----:B------:R-:W-:Y:S01]  /*11d0*/  FADD R26, R26, R3 ;  /* 0x000000031a1a7221 */ /* 0x000fe20000000000 */
[----:B-----5:R-:W0:Y:S08]  /*11e0*/  F2F.F64.F32 R10, R10 ;  /* 0x0000000a000a7310 */ /* 0x020e300000201800 */
[----:B---3--:R-:W2:Y:S08]  /*11f0*/  F2F.F64.F32 R12, R12 ;  /* 0x0000000c000c7310 */ /* 0x008eb00000201800 */
[----:B------:R-:W3:Y:S01]  /*1200*/  F2F.F64.F32 R14, R26 ;  /* 0x0000001a000e7310 */ /* 0x000ee20000201800 */
[----:B0-----:R1:W-:Y:S04]  /*1210*/  STL.64 [R1+0x8], R10 ;  /* 0x0000080a01007387 */ /* 0x0013e80000100a00 */
[----:B--2---:R1:W-:Y:S04]  /*1220*/  STL.64 [R1], R12 ;  /* 0x0000000c01007387 */ /* 0x0043e80000100a00 */
[----:B---3--:R1:W-:Y:S02]  /*1230*/  STL.64 [R1+0x10], R14 ;  /* 0x0000100e01007387 */ /* 0x0083e40000100a00 */
[----:B------:R-:W-:-:S07]  /*1240*/  LEPC R20, `(.L_x_9) ;  /* 0x000000001014794e */ /* 0x000fce0000000000 */
[----:B-1----:R-:W-:Y:S05]  /*1250*/  CALL.ABS.NOINC R8 ;  /* 0x0000000008007343 */ /* 0x002fea0003c00000 */
.L_x_9:
[----:B------:R-:W-:Y:S01]  /*1260*/  IADD3 R36, P0, PT, R36, 0x20, RZ ;  /* 0x0000002024247810 */ /* 0x000fe20007f1e0ff */
[----:B------:R-:W-:Y:S01]  /*1270*/  VIADD R27, R27, 0x8 ;  /* 0x000000081b1b7836 */ /* 0x000fe20000000000 */
[----:B------:R-:W-:Y:S01]  /*1280*/  IADD3 R18, P1, PT, R18, 0x20, RZ ;  /* 0x0000002012127810 */ /* 0x000fe20007f3e0ff */
[----:B------:R-:W-:Y:S02]  /*1290*/  IMAD.U32 R3, RZ, RZ, UR37 ;  /* 0x00000025ff037e24 */ /* 0x000fe4000f8e00ff */
[----:B------:R-:W-:Y:S01]  /*12a0*/  IMAD.X R37, RZ, RZ, R37, P0 ;  /* 0x000000ffff257224 */ /* 0x000fe200000e0625 */
[----:B------:R-:W-:Y:S01]  /*12b0*/  ISETP.NE.AND P0, PT, R27, RZ, PT ;  /* 0x000000ff1b00720c */ /* 0x000fe20003f05270 */
[C---:B------:R-:W-:Y:S01]  /*12c0*/  IMAD R35, R3.reuse, 0x8, R35 ;  /* 0x0000000803237824 */ /* 0x040fe200078e0223 */
[----:B------:R-:W-:Y:S01]  /*12d0*/  IADD3.X R19, PT, PT, RZ, R19, RZ, P1, !PT ;  /* 0x00000013ff137210 */ /* 0x000fe20000ffe4ff */
[C---:B------:R-:W-:Y:S01]  /*12e0*/  IMAD R34, R3.reuse, 0x8, R34 ;  /* 0x0000000803227824 */ /* 0x040fe200078e0222 */
[C---:B------:R-:W-:Y:S01]  /*12f0*/  LEA R29, R3.reuse, R29, 0x3 ;  /* 0x0000001d031d7211 */ /* 0x040fe200078e18ff */
[----:B------:R-:W-:-:S02]  /*1300*/  IMAD R33, R3, 0x8, R33 ;  /* 0x0000000803217824 */ /* 0x000fc400078e0221 */
[C---:B------:R-:W-:Y:S02]  /*1310*/  IMAD R32, R3.reuse, 0x8, R32 ;  /* 0x0000000803207824 */ /* 0x040fe400078e0220 */
[C---:B------:R-:W-:Y:S02]  /*1320*/  IMAD R31, R3.reuse, 0x8, R31 ;  /* 0x00000008031f7824 */ /* 0x040fe400078e021f */
[C---:B------:R-:W-:Y:S02]  /*1330*/  IMAD R30, R3.reuse, 0x8, R30 ;  /* 0x00000008031e7824 */ /* 0x040fe400078e021e */
[----:B------:R-:W-:Y:S01]  /*1340*/  IMAD R28, R3, 0x8, R28 ;  /* 0x00000008031c7824 */ /* 0x000fe200078e021c */
[----:B------:R-:W-:Y:S06]  /*1350*/  @P0 BRA `(.L_x_10) ;  /* 0xfffffff000140947 */ /* 0x000fec000383ffff */
[----:B------:R-:W-:Y:S05]  /*1360*/  BSYNC.RECONVERGENT B6 ;  /* 0x0000000000067941 */ /* 0x000fea0003800200 */
.L_x_1:
[----:B------:R-:W-:Y:S01]  /*1370*/  LOP3.LUT P0, R0, R3, 0x7, RZ, 0xc0, !PT ;  /* 0x0000000703007812 */ /* 0x000fe2000780c0ff */
[----:B------:R-:W-:-:S12]  /*1380*/  BSSY.RECONVERGENT B7, `(.L_x_11) ;  /* 0x0000107000077945 */ /* 0x000fd80003800200 */
[----:B------:R-:W-:Y:S05]  /*1390*/  @!P0 BRA `(.L_x_12) ;  /* 0x0000001000148947 */ /* 0x000fea0003800000 */
[----:B------:R-:W0:Y:S01]  /*13a0*/  LDC.64 R18, c[0x0][0x390] ;  /* 0x0000e400ff127b82 */ /* 0x000e220000000a00 */
[----:B------:R-:W-:Y:S01]  /*13b0*/  ISETP.GE.U32.AND P0, PT, R0, 0x4, PT ;  /* 0x000000040000780c */ /* 0x000fe20003f06070 */
[----:B------:R-:W-:Y:S01]  /*13c0*/  BSSY.RECONVERGENT B6, `(.L_x_13) ;  /* 0x000008f000067945 */ /* 0x000fe20003800200 */
[C---:B------:R-:W-:Y:S01]  /*13d0*/  IMAD R32, R22.reuse, R3, RZ ;  /* 0x0000000316207224 */ /* 0x040fe200078e02ff */
[----:B------:R-:W-:Y:S01]  /*13e0*/  LOP3.LUT R27, R3, 0x3, RZ, 0xc0, !PT ;  /* 0x00000003031b7812 */ /* 0x000fe200078ec0ff */
[----:B0-----:R-:W-:-:S09]  /*13f0*/  IMAD.WIDE.U32 R28, R22, 0x4, R18 ;  /* 0x00000004161c7825 */ /* 0x001fd200078e0012 */
[----:B------:R-:W-:Y:S05]  /*1400*/  @!P0 BRA `(.L_x_14) ;  /* 0x0000000800288947 */ /* 0x000fea0003800000 */
[----:B------:R-:W0:Y:S01]  /*1410*/  LDC.64 R16, c[0x0][0x358] ;  /* 0x0000d600ff107b82 */ /* 0x000e220000000a00 */
[----:B------:R-:W-:Y:S02]  /*1420*/  IMAD.IADD R5, R32, 0x1, R25 ;  /* 0x0000000120057824 */ /* 0x000fe400078e0219 */
[----:B------:R-:W-:-:S04]  /*1430*/  IMAD.WIDE.U32 R18, R25, 0x4, R18 ;  /* 0x0000000419127825 */ /* 0x000fc800078e0012 */
[----:B------:R-:W-:Y:S01]  /*1440*/  IMAD R33, R25, R3, R22 ;  /* 0x0000000319217224 */ /* 0x000fe200078e0216 */
[----:B------:R-:W1:Y:S01]  /*1450*/  LDC.64 R6, c[0x0][0x388] ;  /* 0x0000e200ff067b82 */ /* 0x000e620000000a00 */
[C---:B0-----:R-:W-:Y:S02]  /*1460*/  R2UR UR4, R16.reuse ;  /* 0x00000000100472ca */ /* 0x041fe400000e0000 */
[C---:B------:R-:W-:Y:S02]  /*1470*/  R2UR UR5, R17.reuse ;  /* 0x00000000110572ca */ /* 0x040fe400000e0000 */
[C---:B------:R-:W-:Y:S02]  /*1480*/  R2UR UR6, R16.reuse ;  /* 0x00000000100672ca */ /* 0x040fe400000e0000 */
[----:B------:R-:W-:Y:S01]  /*1490*/  R2UR UR7, R17 ;  /* 0x00000000110772ca */ /* 0x000fe200000e0000 */
[----:B-1----:R-:W-:Y:S01]  /*14a0*/  IMAD.WIDE.U32 R4, R5, 0x4, R6 ;  /* 0x0000000405047825 */ /* 0x002fe200078e0006 */
[----:B------:R-:W-:-:S02]  /*14b0*/  R2UR UR8, R16 ;  /* 0x00000000100872ca */ /* 0x000fc400000e0000 */
[----:B------:R-:W-:Y:S01]  /*14c0*/  R2UR UR9, R17 ;  /* 0x00000000110972ca */ /* 0x000fe200000e0000 */
[----:B------:R-:W-:Y:S01]  /*14d0*/  IMAD.WIDE.U32 R6, R33, 0x4, R6 ;  /* 0x0000000421067825 */ /* 0x000fe200078e0006 */
[----:B------:R-:W-:Y:S02]  /*14e0*/  R2UR UR10, R16 ;  /* 0x00000000100a72ca */ /* 0x000fe400000e0000 */
[----:B------:R-:W-:Y:S01]  /*14f0*/  R2UR UR11, R17 ;  /* 0x00000000110b72ca */ /* 0x000fe200000e0000 */
[----:B------:R-:W2:Y:S01]  /*1500*/  LDG.E R4, desc[UR4][R4.64] ;  /* 0x0000000404047981 */ /* 0x000ea2000c1e1900 */
[----:B------:R-:W-:Y:S01]  /*1510*/  MOV R23, 0x0 ;  /* 0x0000000000177802 */ /* 0x000fe20000000f00 */
[----:B------:R-:W0:Y:S02]  /*1520*/  LDCU.64 UR4, c[0x4][0x30] ;  /* 0x01000600ff0477ac */ /* 0x000e240008000a00 */
[----:B------:R-:W2:Y:S04]  /*1530*/  LDG.E R9, desc[UR6][R18.64] ;  /* 0x0000000612097981 */ /* 0x000ea8000c1e1900 */
[----:B------:R1:W3:Y:S04]  /*1540*/  LDG.E R0, desc[UR8][R6.64] ;  /* 0x0000000806007981 */ /* 0x0002e8000c1e1900 */
[----:B------:R-:W4:Y:S01]  /*1550*/  LDG.E R3, desc[UR10][R28.64] ;  /* 0x0000000a1c037981 */ /* 0x000f22000c1e1900 */
[----:B-1----:R-:W-:-:S02]  /*1560*/  IMAD.MOV.U32 R6, RZ, RZ, R24 ;  /* 0x000000ffff067224 */ /* 0x002fc400078e0018 */
[----:B0-----:R-:W-:Y:S02]  /*1570*/  IMAD.U32 R5, RZ, RZ, UR5 ;  /* 0x00000005ff057e24 */ /* 0x001fe4000f8e00ff */
[----:B------:R-:W-:Y:S02]  /*1580*/  IMAD.MOV.U32 R7, RZ, RZ, R2 ;  /* 0x000000ffff077224 */ /* 0x000fe400078e0002 */
[----:B--2---:R-:W-:Y:S01]  /*1590*/  FADD R9, R4, R9 ;  /* 0x0000000904097221 */ /* 0x004fe20000000000 */
[----:B------:R-:W-:-:S03]  /*15a0*/  IMAD.U32 R4, RZ, RZ, UR4 ;  /* 0x00000004ff047e24 */ /* 0x000fc6000f8e00ff */
[----:B------:R-:W-:Y:S01]  /*15b0*/  FADD R26, R26, R9 ;  /* 0x000000091a1a7221 */ /* 0x000fe20000000000 */
[----:B---3--:R-:W0:Y:S01]  /*15c0*/  F2F.F64.F32 R10, R0 ;  /* 0x00000000000a7310 */ /* 0x008e220000201800 */
[----:B------:R1:W2:Y:S07]  /*15d0*/  LDC.64 R8, c[0x4][R23] ;  /* 0x0100000017087b82 */ /* 0x0002ae0000000a00 */
[----:B------:R-:W3:Y:S01]  /*15e0*/  F2F.F64.F32 R14, R26 ;  /* 0x0000001a000e7310 */ /* 0x000ee20000201800 */
[----:B0-----:R1:W-:Y:S07]  /*15f0*/  STL.64 [R1], R10 ;  /* 0x0000000a01007387 */ /* 0x0013ee0000100a00 */
[----:B----4-:R-:W0:Y:S01]  /*1600*/  F2F.F64.F32 R12, R3 ;  /* 0x00000003000c7310 */ /* 0x010e220000201800 */
[----:B---3--:R1:W-:Y:S04]  /*1610*/  STL.64 [R1+0x10], R14 ;  /* 0x0000100e01007387 */ /* 0x0083e80000100a00 */
[----:B0-----:R1:W-:Y:S02]  /*1620*/  STL.64 [R1+0x8], R12 ;  /* 0x0000080c01007387 */ /* 0x0013e40000100a00 */
[----:B------:R-:W-:-:S07]  /*1630*/  LEPC R20, `(.L_x_15) ;  /* 0x000000001014794e */ /* 0x000fce0000000000 */
[----:B-12---:R-:W-:Y:S05]  /*1640*/  CALL.ABS.NOINC R8 ;  /* 0x0000000008007343 */ /* 0x006fea0003c00000 */
.L_x_15:
[----:B------:R-:W0:Y:S01]  /*1650*/  LDCU.64 UR4, c[0x0][0x388] ;  /* 0x00007100ff0477ac */ /* 0x000e220008000a00 */
[----:B------:R-:W1:Y:S01]  /*1660*/  LDC.64 R4, c[0x0][0x388] ;  /* 0x0000e200ff047b82 */ /* 0x000e620000000a00 */
[----:B------:R-:W-:Y:S01]  /*1670*/  IADD3 R0, P0, PT, R32, R25, RZ ;  /* 0x0000001920007210 */ /* 0x000fe20007f1e0ff */
[----:B------:R-:W2:Y:S01]  /*1680*/  LDCU UR6, c[0x0][0x398] ;  /* 0x00007300ff0677ac */ /* 0x000ea20008000800 */
[C---:B------:R-:W-:Y:S02]  /*1690*/  R2UR UR10, R16.reuse ;  /* 0x00000000100a72ca */ /* 0x040fe400000e0000 */
[C---:B------:R-:W-:Y:S01]  /*16a0*/  R2UR UR11, R17.reuse ;  /* 0x00000000110b72ca */ /* 0x040fe200000e0000 */
[----:B------:R-:W-:Y:S01]  /*16b0*/  IMAD.X R3, RZ, RZ, RZ, P0 ;  /* 0x000000ffff037224 */ /* 0x000fe200000e06ff */
[----:B------:R-:W-:Y:S02]  /*16c0*/  R2UR UR8, R16 ;  /* 0x00000000100872ca */ /* 0x000fe400000e0000 */
[----:B------:R-:W-:-:S02]  /*16d0*/  R2UR UR9, R17 ;  /* 0x00000000110972ca */ /* 0x000fc400000e0000 */
[----:B------:R-:W-:Y:S02]  /*16e0*/  R2UR UR12, R16 ;  /* 0x00000000100c72ca */ /* 0x000fe400000e0000 */
[C---:B------:R-:W-:Y:S02]  /*16f0*/  R2UR UR13, R17.reuse ;  /* 0x00000000110d72ca */ /* 0x040fe400000e0000 */
[----:B0-----:R-:W-:Y:S02]  /*1700*/  LEA R30, P0, R0, UR4, 0x2 ;  /* 0x00000004001e7c11 */ /* 0x001fe4000f8010ff */
[----:B------:R-:W-:Y:S01]  /*1710*/  R2UR UR4, R16 ;  /* 0x00000000100472ca */ /* 0x000fe200000e0000 */
[----:B------:R-:W3:Y:S01]  /*1720*/  LDG.E R6, desc[UR10][R18.64+0x4] ;  /* 0x0000040a12067981 */ /* 0x000ee2000c1e1900 */
[----:B------:R-:W-:Y:S02]  /*1730*/  LEA.HI.X R31, R0, UR5, R3, 0x2, P0 ;  /* 0x00000005001f7c11 */ /* 0x000fe400080f1403 */
[----:B------:R-:W-:-:S02]  /*1740*/  R2UR UR5, R17 ;  /* 0x00000000110572ca */ /* 0x000fc400000e0000 */
[----:B--2---:R-:W-:Y:S01]  /*1750*/  IADD3 R33, PT, PT, R33, UR6, RZ ;  /* 0x0000000621217c10 */ /* 0x004fe2000fffe0ff */
[----:B------:R-:W3:Y:S04]  /*1760*/  LDG.E R3, desc[UR8][R30.64+0x4] ;  /* 0x000004081e037981 */ /* 0x000ee8000c1e1900 */
[----:B-1----:R-:W-:-:S05]  /*1770*/  IMAD.WIDE.U32 R4, R33, 0x4, R4 ;  /* 0x0000000421047825 */ /* 0x002fca00078e0004 */
[----:B------:R0:W2:Y:S04]  /*1780*/  LDG.E R10, desc[UR12][R4.64] ;  /* 0x0000000c040a7981 */ /* 0x0000a8000c1e1900 */
[----:B------:R-:W4:Y:S01]  /*1790*/  LDG.E R0, desc[UR4][R28.64] ;  /* 0x000000041c007981 */ /* 0x000f22000c1e1900 */
[----:B------:R1:W1:Y:S01]  /*17a0*/  LDC.64 R8, c[0x4][R23] ;  /* 0x0100000017087b82 */ /* 0x0002620000000a00 */
[----:B------:R-:W0:Y:S01]  /*17b0*/  LDCU.64 UR4, c[0x4][0x30] ;  /* 0x01000600ff0477ac */ /* 0x000e220008000a00 */
[----:B------:R-:W-:Y:S02]  /*17c0*/  IMAD.MOV.U32 R7, RZ, RZ, R2 ;  /* 0x000000ffff077224 */ /* 0x000fe400078e0002 */
[----:B0-----:R-:W-:Y:S02]  /*17d0*/  IMAD.U32 R4, RZ, RZ, UR4 ;  /* 0x00000004ff047e24 */ /* 0x001fe4000f8e00ff */
[----:B------:R-:W-:-:S02]  /*17e0*/  IMAD.U32 R5, RZ, RZ, UR5 ;  /* 0x00000005ff057e24 */ /* 0x000fc4000f8e00ff */
[----:B---3--:R-:W-:-:S04]  /*17f0*/  FADD R3, R3, R6 ;  /* 0x0000000603037221 */ /* 0x008fc80000000000 */
[----:B------:R-:W-:-:S04]  /*1800*/  FADD R26, R26, R3 ;  /* 0x000000031a1a7221 */ /* 0x000fc80000000000 */
[----:B------:R-:W0:Y:S08]  /*1810*/  F2F.F64.F32 R14, R26 ;  /* 0x0000001a000e7310 */ /* 0x000e300000201800 */
[----:B--2---:R-:W2:Y:S08]  /*1820*/  F2F.F64.F32 R10, R10 ;  /* 0x0000000a000a7310 */ /* 0x004eb00000201800 */
[----:B----4-:R-:W3:Y:S01]  /*1830*/  F2F.F64.F32 R12, R0 ;  /* 0x00000000000c7310 */ /* 0x010ee20000201800 */
[----:B0-----:R0:W-:Y:S04]  /*1840*/  STL.64 [R1+0x10], R14 ;  /* 0x0000100e01007387 */ /* 0x0011e80000100a00 */
[----:B--2---:R0:W-:Y:S04]  /*1850*/  STL.64 [R1], R10 ;  /* 0x0000000a01007387 */ /* 0x0041e80000100a00 */
[----:B---3--:R0:W-:Y:S01]  /*1860*/  STL.64 [R1+0x8], R12 ;  /* 0x0000080c01007387 */ /* 0x0081e20000100a00 */
[----:B-1----:R-:W-:-:S07]  /*1870*/  IMAD.MOV.U32 R6, RZ, RZ, R24 ;  /* 0x000000ffff067224 */ /* 0x002fce00078e0018 */
[----:B------:R-:W-:-:S07]  /*1880*/  LEPC R20, `(.L_x_16) ;  /* 0x000000001014794e */ /* 0x000fce0000000000 */
[----:B0-----:R-:W-:Y:S05]  /*1890*/  CALL.ABS.NOINC R8 ;  /* 0x0000000008007343 */ /* 0x001fea0003c00000 */
.L_x_16:
[----:B------:R-:W0:Y:S01]  /*18a0*/  LDCU UR4, c[0x0][0x398] ;  /* 0x00007300ff0477ac */ /* 0x000e220008000800 */
[----:B------:R-:W1:Y:S01]  /*18b0*/  LDC.64 R4, c[0x0][0x388] ;  /* 0x0000e200ff047b82 */ /* 0x000e620000000a00 */
[C---:B------:R-:W-:Y:S02]  /*18c0*/  R2UR UR6, R16.reuse ;  /* 0x00000000100672ca */ /* 0x040fe400000e0000 */
[C---:B------:R-:W-:Y:S02]  /*18d0*/  R2UR UR7, R17.reuse ;  /* 0x00000000110772ca */ /* 0x040fe400000e0000 */
[C---:B------:R-:W-:Y:S02]  /*18e0*/  R2UR UR8, R16.reuse ;  /* 0x00000000100872ca */ /* 0x040fe400000e0000 */
[----:B------:R-:W-:Y:S02]  /*18f0*/  R2UR UR9, R17 ;  /* 0x00000000110972ca */ /* 0x000fe400000e0000 */
[----:B------:R-:W-:-:S02]  /*1900*/  R2UR UR10, R16 ;  /* 0x00000000100a72ca */ /* 0x000fc400000e0000 */
[C---:B------:R-:W-:Y:S02]  /*1910*/  R2UR UR11, R17.reuse ;  /* 0x00000000110b72ca */ /* 0x040fe400000e0000 */
[----:B------:R-:W-:-:S03]  /*1920*/  R2UR UR5, R17 ;  /* 0x00000000110572ca */ /* 0x000fc600000e0000 */
[----:B------:R-:W2:Y:S01]  /*1930*/  LDG.E R3, desc[UR6][R30.64+0x8] ;  /* 0x000008061e037981 */ /* 0x000ea2000c1e1900 */
[----:B0-----:R-:W-:Y:S01]  /*1940*/  VIADD R33, R33, UR4 ;  /* 0x0000000421217c36 */ /* 0x001fe20008000000 */
[----:B------:R-:W-:Y:S02]  /*1950*/  R2UR UR4, R16 ;  /* 0x00000000100472ca */ /* 0x000fe400000e0000 */
[----:B------:R-:W2:Y:S01]  /*1960*/  LDG.E R6, desc[UR8][R18.64+0x8] ;  /* 0x0000080812067981 */ /* 0x000ea2000c1e1900 */
[----:B-1----:R-:W-:-:S05]  /*1970*/  IMAD.WIDE.U32 R4, R33, 0x4, R4 ;  /* 0x0000000421047825 */ /* 0x002fca00078e0004 */
[----:B------:R0:W3:Y:S05]  /*1980*/  LDG.E R10, desc[UR10][R4.64] ;  /* 0x0000000a040a7981 */ /* 0x0000ea000c1e1900 */
[----:B------:R-:W4:Y:S01]  /*1990*/  LDG.E R0, desc[UR4][R28.64] ;  /* 0x000000041c007981 */ /* 0x000f22000c1e1900 */
[----:B------:R1:W1:Y:S01]  /*19a0*/  LDC.64 R8, c[0x4][R23] ;  /* 0x0100000017087b82 */ /* 0x0002620000000a00 */
[----:B------:R-:W0:Y:S01]  /*19b0*/  LDCU.64 UR4, c[0x4][0x30] ;  /* 0x01000600ff0477ac */ /* 0x000e220008000a00 */
[----:B------:R-:W-:Y:S01]  /*19c0*/  IMAD.MOV.U32 R7, RZ, RZ, R2 ;  /* 0x000000ffff077224 */ /* 0x000fe200078e0002 */
[----:B0-----:R-:W-:Y:S01]  /*19d0*/  MOV R4, UR4 ;  /* 0x0000000400047c02 */ /* 0x001fe20008000f00 */
[----:B------:R-:W-:-:S02]  /*19e0*/  IMAD.U32 R5, RZ, RZ, UR5 ;  /* 0x00000005ff057e24 */ /* 0x000fc4000f8e00ff */
[----:B--2---:R-:W-:-:S04]  /*19f0*/  FADD R3, R3, R6 ;  /* 0x0000000603037221 */ /* 0x004fc80000000000 */
[----:B------:R-:W-:-:S04]  /*1a00*/  FADD R26, R26, R3 ;  /* 0x000000031a1a7221 */ /* 0x000fc80000000000 */
[----:B------:R-:W0:Y:S08]  /*1a10*/  F2F.F64.F32 R14, R26 ;  /* 0x0000001a000e7310 */ /* 0x000e300000201800 */
[----:B---3--:R-:W2:Y:S08]  /*1a20*/  F2F.F64.F32 R10, R10 ;  /* 0x0000000a000a7310 */ /* 0x008eb00000201800 */
[----:B----4-:R-:W3:Y:S01]  /*1a30*/  F2F.F64.F32 R12, R0 ;  /* 0x00000000000c7310 */ /* 0x010ee20000201800 */
[----:B0-----:R0:W-:Y:S04]  /*1a40*/  STL.64 [R1+0x10], R14 ;  /* 0x0000100e01007387 */ /* 0x0011e80000100a00 */
[----:B--2---:R0:W-:Y:S04]  /*1a50*/  STL.64 [R1], R10 ;  /* 0x0000000a01007387 */ /* 0x0041e80000100a00 */
[----:B---3--:R0:W-:Y:S01]  /*1a60*/  STL.64 [R1+0x8], R12 ;  /* 0x0000080c01007387 */ /* 0x0081e20000100a00 */
[----:B-1----:R-:W-:-:S07]  /*1a70*/  IMAD.MOV.U32 R6, RZ, RZ, R24 ;  /* 0x000000ffff067224 */ /* 0x002fce00078e0018 */
[----:B------:R-:W-:-:S07]  /*1a80*/  LEPC R20, `(.L_x_17) ;  /* 0x000000001014794e */ /* 0x000fce0000000000 */
[----:B0-----:R-:W-:Y:S05]  /*1a90*/  CALL.ABS.NOINC R8 ;  /* 0x0000000008007343 */ /* 0x001fea0003c00000 */
.L_x_17:
[----:B------:R-:W0:Y:S01]  /*1aa0*/  LDC.64 R4, c[0x0][0x388] ;  /* 0x0000e200ff047b82 */ /* 0x000e220000000a00 */
[----:B------:R-:W1:Y:S01]  /*1ab0*/  LDCU UR4, c[0x0][0x398] ;  /* 0x00007300ff0477ac */ /* 0x000e620008000800 */
[C---:B------:R-:W-:Y:S02]  /*1ac0*/  R2UR UR6, R16.reuse ;  /* 0x00000000100672ca */ /* 0x040fe400000e0000 */
[C---:B------:R-:W-:Y:S02]  /*1ad0*/  R2UR UR7, R17.reuse ;  /* 0x00000000110772ca */ /* 0x040fe400000e0000 */
[C---:B------:R-:W-:Y:S02]  /*1ae0*/  R2UR UR8, R16.reuse ;  /* 0x00000000100872ca */ /* 0x040fe400000e0000 */
[----:B------:R-:W-:Y:S02]  /*1af0*/  R2UR UR9, R17 ;  /* 0x00000000110972ca */ /* 0x000fe400000e0000 */
[----:B------:R-:W-:-:S02]  /*1b00*/  R2UR UR10, R16 ;  /* 0x00000000100a72ca */ /* 0x000fc400000e0000 */
[C---:B------:R-:W-:Y:S02]  /*1b10*/  R2UR UR11, R17.reuse ;  /* 0x00000000110b72ca */ /* 0x040fe400000e0000 */
[----:B------:R-:W-:Y:S02]  /*1b20*/  R2UR UR12, R16 ;  /* 0x00000000100c72ca */ /* 0x000fe400000e0000 */
[----:B------:R-:W-:Y:S01]  /*1b30*/  R2UR UR13, R17 ;  /* 0x00000000110d72ca */ /* 0x000fe200000e0000 */
[----:B------:R-:W2:Y:S01]  /*1b40*/  LDG.E R30, desc[UR6][R30.64+0xc] ;  /* 0x00000c061e1e7981 */ /* 0x000ea2000c1e1900 */
[----:B-1----:R-:W-:Y:S01]  /*1b50*/  VIADD R33, R33, UR4 ;  /* 0x0000000421217c36 */ /* 0x002fe20008000000 */
[----:B------:R1:W3:Y:S02]  /*1b60*/  LDC.64 R14, c[0x4][R23] ;  /* 0x01000000170e7b82 */ /* 0x0002e40000000a00 */
[----:B------:R-:W2:Y:S01]  /*1b70*/  LDG.E R19, desc[UR8][R18.64+0xc] ;  /* 0x00000c0812137981 */ /* 0x000ea2000c1e1900 */
[----:B------:R-:W4:Y:S01]  /*1b80*/  LDCU.64 UR4, c[0x4][0x30] ;  /* 0x01000600ff0477ac */ /* 0x000f220008000a00 */
[----:B0-----:R-:W-:-:S05]  /*1b90*/  IMAD.WIDE.U32 R4, R33, 0x4, R4 ;  /* 0x0000000421047825 */ /* 0x001fca00078e0004 */
[----:B------:R4:W5:Y:S04]  /*1ba0*/  LDG.E R0, desc[UR10][R4.64] ;  /* 0x0000000a04007981 */ /* 0x000968000c1e1900 */
[----:B------:R-:W3:Y:S01]  /*1bb0*/  LDG.E R3, desc[UR12][R28.64] ;  /* 0x0000000c1c037981 */ /* 0x000ee2000c1e1900 */
[----:B------:R-:W-:Y:S01]  /*1bc0*/  MOV R6, R24 ;  /* 0x0000001800067202 */ /* 0x000fe20000000f00 */
[----:B----4-:R-:W-:Y:S02]  /*1bd0*/  IMAD.U32 R4, RZ, RZ, UR4 ;  /* 0x00000004ff047e24 */ /* 0x010fe4000f8e00ff */
[----:B------:R-:W-:Y:S02]  /*1be0*/  IMAD.U32 R5, RZ, RZ, UR5 ;  /* 0x00000005ff057e24 */ /* 0x000fe4000f8e00ff */
[----:B--2---:R-:W-:-:S04]  /*1bf0*/  FADD R7, R30, R19 ;  /* 0x000000131e077221 */ /* 0x004fc80000000000 */
[----:B------:R-:W-:Y:S01]  /*1c00*/  FADD R26, R26, R7 ;  /* 0x000000071a1a7221 */ /* 0x000fe20000000000 */
[----:B------:R-:W-:-:S03]  /*1c10*/  IMAD.MOV.U32 R7, RZ, RZ, R2 ;  /* 0x000000ffff077224 */ /* 0x000fc600078e0002 */
[----:B------:R-:W0:Y:S08]  /*1c20*/  F2F.F64.F32 R12, R26 ;  /* 0x0000001a000c7310 */ /* 0x000e300000201800 */
[----:B-----5:R-:W2:Y:S01]  /*1c30*/  F2F.F64.F32 R8, R0 ;  /* 0x0000000000087310 */ /* 0x020ea20000201800 */
[----:B0-----:R1:W-:Y:S07]  /*1c40*/  STL.64 [R1+0x10], R12 ;  /* 0x0000100c01007387 */ /* 0x0013ee0000100a00 */
[----:B---3--:R-:W0:Y:S01]  /*1c50*/  F2F.F64.F32 R10, R3 ;  /* 0x00000003000a7310 */ /* 0x008e220000201800 */
[----:B--2---:R1:W-:Y:S04]  /*1c60*/  STL.64 [R1], R8 ;  /* 0x0000000801007387 */ /* 0x0043e80000100a00 */
[----:B0-----:R1:W-:Y:S02]  /*1c70*/  STL.64 [R1+0x8], R10 ;  /* 0x0000080a01007387 */ /* 0x0013e40000100a00 */
[----:B------:R-:W-:-:S07]  /*1c80*/  LEPC R20, `(.L_x_18) ;  /* 0x000000001014794e */ /* 0x000fce0000000000 */
[----:B-1----:R-:W-:Y:S05]  /*1c90*/  CALL.ABS.NOINC R14 ;  /* 0x000000000e007343 */ /* 0x002fea0003c00000 */
.L_x_18:
[----:B------:R-:W-:-:S07]  /*1ca0*/  VIADD R25, R25, 0x4 ;  /* 0x0000000419197836 */ /* 0x000fce0000000000 */
.L_x_14:
[----:B------:R-:W-:Y:S05]  /*1cb0*/  BSYNC.RECONVERGENT B6 ;  /* 0x0000000000067941 */ /* 0x000fea0003800200 */
.L_x_13:
[----:B------:R-:W-:-:S13]  /*1cc0*/  ISETP.NE.AND P0, PT, R27, RZ, PT ;  /* 0x000000ff1b00720c */ /* 0x000fda0003f05270 */
[----:B------:R-:W-:Y:S05]  /*1cd0*/  @!P0 BRA `(.L_x_12) ;  /* 0x0000000400c48947 */ /* 0x000fea0003800000 */
[----:B------:R-:W-:Y:S01]  /*1ce0*/  ISETP.NE.AND P0, PT, R27, 0x1, PT ;  /* 0x000000011b00780c */ /* 0x000fe20003f05270 */
[----:B------:R-:W-:-:S12]  /*1cf0*/  BSSY.RECONVERGENT B6, `(.L_x_19) ;  /* 0x000004e000067945 */ /* 0x000fd80003800200 */
[----:B------:R-:W-:Y:S05]  /*1d00*/  @!P0 BRA `(.L_x_20) ;  /* 0x0000000400308947 */ /* 0x000fea0003800000 */
[----:B------:R-:W0:Y:S01]  /*1d10*/  LDC.64 R16, c[0x0][0x358] ;  /* 0x0000d600ff107b82 */ /* 0x000e220000000a00 */
[----:B------:R-:W1:Y:S01]  /*1d20*/  LDCU UR4, c[0x0][0x398] ;  /* 0x00007300ff0477ac */ /* 0x000e620008000800 */
[----:B------:R-:W-:-:S06]  /*1d30*/  IMAD.IADD R7, R32, 0x1, R25 ;  /* 0x0000000120077824 */ /* 0x000fcc00078e0219 */
[----:B------:R-:W2:Y:S08]  /*1d40*/  LDC.64 R4, c[0x0][0x388] ;  /* 0x0000e200ff047b82 */ /* 0x000eb00000000a00 */
[----:B------:R-:W3:Y:S01]  /*1d50*/  LDC.64 R18, c[0x0][0x390] ;  /* 0x0000e400ff127b82 */ /* 0x000ee20000000a00 */
[----:B-1----:R-:W-:Y:S01]  /*1d60*/  IMAD R27, R25, UR4, R22 ;  /* 0x00000004191b7c24 */ /* 0x002fe2000f8e0216 */
[----:B0-----:R-:W-:-:S02]  /*1d70*/  R2UR UR6, R16 ;  /* 0x00000000100672ca */ /* 0x001fc400000e0000 */
[C---:B------:R-:W-:Y:S02]  /*1d80*/  R2UR UR7, R17.reuse ;  /* 0x00000000110772ca */ /* 0x040fe400000e0000 */
[C---:B------:R-:W-:Y:S02]  /*1d90*/  R2UR UR8, R16.reuse ;  /* 0x00000000100872ca */ /* 0x040fe400000e0000 */
[----:B------:R-:W-:Y:S01]  /*1da0*/  R2UR UR9, R17 ;  /* 0x00000000110972ca */ /* 0x000fe200000e0000 */
[--C-:B--2---:R-:W-:Y:S01]  /*1db0*/  IMAD.WIDE.U32 R6, R7, 0x4, R4.reuse ;  /* 0x0000000407067825 */ /* 0x104fe200078e0004 */
[C---:B------:R-:W-:Y:S02]  /*1dc0*/  R2UR UR10, R16.reuse ;  /* 0x00000000100a72ca */ /* 0x040fe400000e0000 */
[----:B------:R-:W-:Y:S01]  /*1dd0*/  R2UR UR11, R17 ;  /* 0x00000000110b72ca */ /* 0x000fe200000e0000 */
[----:B------:R-:W-:Y:S01]  /*1de0*/  IMAD.WIDE.U32 R4, R27, 0x4, R4 ;  /* 0x000000041b047825 */ /* 0x000fe200078e0004 */
[----:B------:R-:W-:-:S02]  /*1df0*/  R2UR UR4, R16 ;  /* 0x00000000100472ca */ /* 0x000fc400000e0000 */
[----:B------:R-:W-:Y:S01]  /*1e00*/  R2UR UR5, R17 ;  /* 0x00000000110572ca */ /* 0x000fe200000e0000 */
[----:B---3--:R-:W-:Y:S01]  /*1e10*/  IMAD.WIDE.U32 R18, R25, 0x4, R18 ;  /* 0x0000000419127825 */ /* 0x008fe200078e0012 */
[----:B------:R0:W2:Y:S04]  /*1e20*/  LDG.E R6, desc[UR6][R6.64] ;  /* 0x0000000606067981 */ /* 0x0000a8000c1e1900 */
[----:B------:R-:W2:Y:S04]  /*1e30*/  LDG.E R9, desc[UR8][R18.64] ;  /* 0x0000000812097981 */ /* 0x000ea8000c1e1900 */
[----:B------:R1:W3:Y:S04]  /*1e40*/  LDG.E R0, desc[UR10][R4.64] ;  /* 0x0000000a04007981 */ /* 0x0002e8000c1e1900 */
[----:B------:R-:W4:Y:S01]  /*1e50*/  LDG.E R3, desc[UR4][R28.64] ;  /* 0x000000041c037981 */ /* 0x000f22000c1e1900 */
[----:B------:R-:W-:Y:S01]  /*1e60*/  MOV R23, 0x0 ;  /* 0x0000000000177802 */ /* 0x000fe20000000f00 */
[----:B------:R-:W1:Y:S01]  /*1e70*/  LDCU.64 UR4, c[0x4][0x30] ;  /* 0x01000600ff0477ac */ /* 0x000e620008000a00 */
[----:B0-----:R-:W-:Y:S01]  /*1e80*/  MOV R7, R2 ;  /* 0x0000000200077202 */ /* 0x001fe20000000f00 */
[----:B-1----:R-:W-:-:S02]  /*1e90*/  IMAD.U32 R4, RZ, RZ, UR4 ;  /* 0x00000004ff047e24 */ /* 0x002fc4000f8e00ff */
[----:B------:R-:W-:Y:S02]  /*1ea0*/  IMAD.U32 R5, RZ, RZ, UR5 ;  /* 0x00000005ff057e24 */ /* 0x000fe4000f8e00ff */
[----:B--2---:R-:W-:Y:S01]  /*1eb0*/  FADD R9, R6, R9 ;  /* 0x0000000906097221 */ /* 0x004fe20000000000 */
[----:B------:R-:W-:-:S03]  /*1ec0*/  IMAD.MOV.U32 R6, RZ, RZ, R24 ;  /* 0x000000ffff067224 */ /* 0x000fc600078e0018 */
        /* <DEDUP_REMOVED lines=10> */
.L_x_21:
        /* <DEDUP_REMOVED lines=10> */
[----:B------:R-:W-:Y:S02]  /*2010*/  R2UR UR13, R17 ;  /* 0x00000000110d72ca */ /* 0x000fe400000e0000 */
[----:B0-----:R-:W-:Y:S02]  /*2020*/  LEA R6, P0, R0, UR4, 0x2 ;  /* 0x0000000400067c11 */ /* 0x001fe4000f8010ff */
[----:B------:R-:W-:Y:S01]  /*2030*/  R2UR UR4, R16 ;  /* 0x00000000100472ca */ /* 0x000fe200000e0000 */
[----:B------:R-:W3:Y:S01]  /*2040*/  LDG.E R19, desc[UR10][R18.64+0x4] ;  /* 0x0000040a12137981 */ /* 0x000ee2000c1e1900 */
[----:B------:R-:W-:Y:S01]  /*2050*/  LEA.HI.X R7, R0, UR5, R3, 0x2, P0 ;  /* 0x0000000500077c11 */ /* 0x000fe200080f1403 */
[----:B--2---:R-:W-:Y:S01]  /*2060*/  VIADD R27, R27, UR6 ;  /* 0x000000061b1b7c36 */ /* 0x004fe20008000000 */
[----:B------:R-:W-:-:S03]  /*2070*/  R2UR UR5, R17 ;  /* 0x00000000110572ca */ /* 0x000fc600000e0000 */
[----:B------:R0:W3:Y:S01]  /*2080*/  LDG.E R6, desc[UR8][R6.64+0x4] ;  /* 0x0000040806067981 */ /* 0x0000e2000c1e1900 */
[----:B-1----:R-:W-:-:S05]  /*2090*/  IMAD.WIDE.U32 R4, R27, 0x4, R4 ;  /* 0x000000041b047825 */ /* 0x002fca00078e0004 */
[----:B------:R1:W2:Y:S04]  /*20a0*/  LDG.E R0, desc[UR12][R4.64] ;  /* 0x0000000c04007981 */ /* 0x0002a8000c1e1900 */
[----:B------:R-:W4:Y:S01]  /*20b0*/  LDG.E R3, desc[UR4][R28.64] ;  /* 0x000000041c037981 */ /* 0x000f22000c1e1900 */
[----:B------:R1:W2:Y:S01]  /*20c0*/  LDC.64 R14, c[0x4][R23] ;  /* 0x01000000170e7b82 */ /* 0x0002a20000000a00 */
[----:B------:R-:W1:Y:S01]  /*20d0*/  LDCU.64 UR4, c[0x4][0x30] ;  /* 0x01000600ff0477ac */ /* 0x000e620008000a00 */
[----:B0-----:R-:W-:Y:S02]  /*20e0*/  IMAD.MOV.U32 R7, RZ, RZ, R2 ;  /* 0x000000ffff077224 */ /* 0x001fe400078e0002 */
[----:B-1----:R-:W-:Y:S02]  /*20f0*/  IMAD.U32 R4, RZ, RZ, UR4 ;  /* 0x00000004ff047e24 */ /* 0x002fe4000f8e00ff */
[----:B------:R-:W-:-:S02]  /*2100*/  IMAD.U32 R5, RZ, RZ, UR5 ;  /* 0x00000005ff057e24 */ /* 0x000fc4000f8e00ff */
[----:B---3--:R-:W-:-:S04]  /*2110*/  FADD R11, R6, R19 ;  /* 0x00000013060b7221 */ /* 0x008fc80000000000 */
[----:B------:R-:W-:Y:S01]  /*2120*/  FADD R26, R26, R11 ;  /* 0x0000000b1a1a7221 */ /* 0x000fe20000000000 */
[----:B--2---:R-:W0:Y:S08]  /*2130*/  F2F.F64.F32 R8, R0 ;  /* 0x0000000000087310 */ /* 0x004e300000201800 */
[----:B------:R-:W1:Y:S08]  /*2140*/  F2F.F64.F32 R12, R26 ;  /* 0x0000001a000c7310 */ /* 0x000e700000201800 */
[----:B----4-:R-:W2:Y:S01]  /*2150*/  F2F.F64.F32 R10, R3 ;  /* 0x00000003000a7310 */ /* 0x010ea20000201800 */
[----:B0-----:R0:W-:Y:S04]  /*2160*/  STL.64 [R1], R8 ;  /* 0x0000000801007387 */ /* 0x0011e80000100a00 */
[----:B-1----:R0:W-:Y:S04]  /*2170*/  STL.64 [R1+0x10], R12 ;  /* 0x0000100c01007387 */ /* 0x0021e80000100a00 */
[----:B--2---:R0:W-:Y:S01]  /*2180*/  STL.64 [R1+0x8], R10 ;  /* 0x0000080a01007387 */ /* 0x0041e20000100a00 */
[----:B------:R-:W-:-:S07]  /*2190*/  IMAD.MOV.U32 R6, RZ, RZ, R24 ;  /* 0x000000ffff067224 */ /* 0x000fce00078e0018 */
[----:B------:R-:W-:-:S07]  /*21a0*/  LEPC R20, `(.L_x_22) ;  /* 0x000000001014794e */ /* 0x000fce0000000000 */
[----:B0-----:R-:W-:Y:S05]  /*21b0*/  CALL.ABS.NOINC R14 ;  /* 0x000000000e007343 */ /* 0x001fea0003c00000 */
.L_x_22:
[----:B------:R-:W-:-:S07]  /*21c0*/  IADD3 R25, PT, PT, R25, 0x2, RZ ;  /* 0x0000000219197810 */ /* 0x000fce0007ffe0ff */
.L_x_20:
[----:B------:R-:W-:Y:S05]  /*21d0*/  BSYNC.RECONVERGENT B6 ;  /* 0x0000000000067941 */ /* 0x000fea0003800200 */
.L_x_19:
[----:B------:R-:W0:Y:S02]  /*21e0*/  LDCU UR5, c[0x0][0x398] ;  /* 0x00007300ff0577ac */ /* 0x000e240008000800 */
[----:B0-----:R-:W-:-:S04]  /*21f0*/  ULOP3.LUT UR4, UR5, 0x1, URZ, 0xc0, !UPT ;  /* 0x0000000105047892 */ /* 0x001fc8000f8ec0ff */
[----:B------:R-:W-:-:S09]  /*2200*/  UISETP.NE.U32.AND UP0, UPT, UR4, 0x1, UPT ;  /* 0x000000010400788c */ /* 0x000fd2000bf05070 */
[----:B------:R-:W-:Y:S05]  /*2210*/  BRA.U UP0, `(.L_x_12) ;  /* 0x0000000100747547 */ /* 0x000fea000b800000 */
[----:B------:R-:W0:Y:S01]  /*2220*/  LDC.64 R6, c[0x0][0x390] ;  /* 0x0000e400ff067b82 */ /* 0x000e220000000a00 */
[----:B------:R-:W1:Y:S01]  /*2230*/  LDCU.64 UR6, c[0x0][0x358] ;  /* 0x00006b00ff0677ac */ /* 0x000e620008000a00 */
[----:B------:R-:W-:-:S06]  /*2240*/  IMAD.IADD R5, R32, 0x1, R25 ;  /* 0x0000000120057824 */ /* 0x000fcc00078e0219 */
[----:B------:R-:W2:Y:S01]  /*2250*/  LDC.64 R14, c[0x0][0x388] ;  /* 0x0000e200ff0e7b82 */ /* 0x000ea20000000a00 */
[----:B-1----:R-:W3:Y:S01]  /*2260*/  LDG.E R28, desc[UR6][R28.64] ;  /* 0x000000061c1c7981 */ /* 0x002ee2000c1e1900 */
[----:B0-----:R-:W-:-:S04]  /*2270*/  IMAD.WIDE.U32 R6, R25, 0x4, R6 ;  /* 0x0000000419067825 */ /* 0x001fc800078e0006 */
[----:B------:R-:W-:Y:S01]  /*2280*/  IMAD R25, R25, UR5, R22 ;  /* 0x0000000519197c24 */ /* 0x000fe2000f8e0216 */
[----:B------:R-:W0:Y:S01]  /*2290*/  LDCU.64 UR4, c[0x4][0x30] ;  /* 0x01000600ff0477ac */ /* 0x000e220008000a00 */
[----:B------:R1:W4:Y:S01]  /*22a0*/  LDG.E R7, desc[UR6][R6.64] ;  /* 0x0000000606077981 */ /* 0x000322000c1e1900 */
[----:B--2---:R-:W-:-:S04]  /*22b0*/  IMAD.WIDE.U32 R4, R5, 0x4, R14 ;  /* 0x0000000405047825 */ /* 0x004fc800078e000e */
[----:B------:R-:W-:Y:S02]  /*22c0*/  IMAD.WIDE.U32 R14, R25, 0x4, R14 ;  /* 0x00000004190e7825 */ /* 0x000fe400078e000e */
[----:B------:R0:W4:Y:S04]  /*22d0*/  LDG.E R4, desc[UR6][R4.64] ;  /* 0x0000000604047981 */ /* 0x000128000c1e1900 */
[----:B------:R-:W2:Y:S01]  /*22e0*/  LDG.E R0, desc[UR6][R14.64] ;  /* 0x000000060e007981 */ /* 0x000ea2000c1e1900 */
[----:B-1----:R-:W-:Y:S02]  /*22f0*/  IMAD.MOV.U32 R6, RZ, RZ, R24 ;  /* 0x000000ffff067224 */ /* 0x002fe400078e0018 */
[----:B0-----:R-:W-:Y:S01]  /*2300*/  IMAD.U32 R5, RZ, RZ, UR5 ;  /* 0x00000005ff057e24 */ /* 0x001fe2000f8e00ff */
[----:B---3--:R-:W0:Y:S01]  /*2310*/  F2F.F64.F32 R10, R28 ;  /* 0x0000001c000a7310 */ /* 0x008e220000201800 */
[----:B----4-:R-:W-:-:S04]  /*2320*/  FADD R3, R4, R7 ;  /* 0x0000000704037221 */ /* 0x010fc80000000000 */
[----:B------:R-:W-:-:S03]  /*2330*/  FADD R26, R26, R3 ;  /* 0x000000031a1a7221 */ /* 0x000fc60000000000 */
[----:B--2---:R-:W1:Y:S08]  /*2340*/  F2F.F64.F32 R8, R0 ;  /* 0x0000000000087310 */ /* 0x004e700000201800 */
[----:B------:R-:W2:Y:S01]  /*2350*/  F2F.F64.F32 R12, R26 ;  /* 0x0000001a000c7310 */ /* 0x000ea20000201800 */
[----:B------:R-:W-:Y:S01]  /*2360*/  MOV R3, 0x0 ;  /* 0x0000000000037802 */ /* 0x000fe20000000f00 */
[----:B0-----:R0:W-:Y:S03]  /*2370*/  STL.64 [R1+0x8], R10 ;  /* 0x0000080a01007387 */ /* 0x0011e60000100a00 */
[----:B------:R0:W3:Y:S01]  /*2380*/  LDC.64 R14, c[0x4][R3] ;  /* 0x01000000030e7b82 */ /* 0x0000e20000000a00 */
[----:B-1----:R0:W-:Y:S04]  /*2390*/  STL.64 [R1], R8 ;  /* 0x0000000801007387 */ /* 0x0021e80000100a00 */
[----:B--2---:R0:W-:Y:S01]  /*23a0*/  STL.64 [R1+0x10], R12 ;  /* 0x0000100c01007387 */ /* 0x0041e20000100a00 */
[----:B------:R-:W-:-:S02]  /*23b0*/  IMAD.U32 R4, RZ, RZ, UR4 ;  /* 0x00000004ff047e24 */ /* 0x000fc4000f8e00ff */
[----:B------:R-:W-:-:S07]  /*23c0*/  IMAD.MOV.U32 R7, RZ, RZ, R2 ;  /* 0x000000ffff077224 */ /* 0x000fce00078e0002 */
[----:B------:R-:W-:-:S07]  /*23d0*/  LEPC R20, `(.L_x_12) ;  /* 0x000000001014794e */ /* 0x000fce0000000000 */
[----:B0--3--:R-:W-:Y:S05]  /*23e0*/  CALL.ABS.NOINC R14 ;  /* 0x000000000e007343 */ /* 0x009fea0003c00000 */
.L_x_12:
[----:B------:R-:W-:Y:S05]  /*23f0*/  BSYNC.RECONVERGENT B7 ;  /* 0x0000000000077941 */ /* 0x000fea0003800200 */
.L_x_11:
[----:B------:R-:W0:Y:S01]  /*2400*/  LDC.64 R2, c[0x0][0x380] ;  /* 0x0000e000ff027b82 */ /* 0x000e220000000a00 */
[----:B------:R-:W1:Y:S01]  /*2410*/  LDCU.64 UR4, c[0x0][0x358] ;  /* 0x00006b00ff0477ac */ /* 0x000e620008000a00 */
[----:B0-----:R-:W-:-:S05]  /*2420*/  IMAD.WIDE.U32 R22, R22, 0x4, R2 ;  /* 0x0000000416167825 */ /* 0x001fca00078e0002 */
[----:B-1----:R-:W-:Y:S01]  /*2430*/  STG.E desc[UR4][R22.64], R26 ;  /* 0x0000001a16007986 */ /* 0x002fe2000c101904 */
[----:B------:R-:W-:Y:S05]  /*2440*/  EXIT ;  /* 0x000000000000794d */ /* 0x000fea0003800000 */
.L_x_23:
[----:B------:R-:W-:-:S00]  /*2450*/  BRA `(.L_x_23) ;  /* 0xfffffffc00fc7947 */ /* 0x000fc0000383ffff */
[----:B------:R-:W-:-:S00]  /*2460*/  NOP ;  /* 0x0000000000007918 */ /* 0x000fc00000000000 */
        /* <DEDUP_REMOVED lines=9> */
.L_x_49:


//--------------------- .text._Z18MatrixMulColKernelPfS_S_i --------------------------
	.section	.text._Z18MatrixMulColKernelPfS_S_i,"ax",@progbits
	.align	128
        .global         _Z18MatrixMulColKernelPfS_S_i
        .type           _Z18MatrixMulColKernelPfS_S_i,@function
        .size           _Z18MatrixMulColKernelPfS_S_i,(.L_x_50 - _Z18MatrixMulColKernelPfS_S_i)
        .other          _Z18MatrixMulColKernelPfS_S_i,@"STO_CUDA_ENTRY STV_DEFAULT"
_Z18MatrixMulColKernelPfS_S_i:
.text._Z18MatrixMulColKernelPfS_S_i:
[----:B------:R-:W0:Y:S01]  /*0000*/  LDC R1, c[0x0][0x37c] ;  /* 0x0000df00ff017b82 */ /* 0x000e220000000800 */
[----:B------:R-:W1:Y:S01]  /*0010*/  S2R R18, SR_TID.Y ;  /* 0x0000000000127919 */ /* 0x000e620000002200 */
[----:B------:R-:W2:Y:S06]  /*0020*/  LDCU UR5, c[0x0][0x2fc] ;  /* 0x00005f80ff0577ac */ /* 0x000eac0008000800 */
[----:B------:R-:W1:Y:S01]  /*0030*/  S2UR UR6, SR_CTAID.Y ;  /* 0x00000000000679c3 */ /* 0x000e620000002600 */
[----:B0-----:R-:W-:Y:S01]  /*0040*/  IADD3 R1, PT, PT, R1, -0x18, RZ ;  /* 0xffffffe801017810 */ /* 0x001fe20007ffe0ff */
[----:B------:R-:W0:Y:S01]  /*0050*/  S2R R19, SR_TID.X ;  /* 0x0000000000137919 */ /* 0x000e220000002100 */
[----:B------:R-:W3:Y:S05]  /*0060*/  LDCU UR4, c[0x0][0x2f8] ;  /* 0x00005f00ff0477ac */ /* 0x000eea0008000800 */
[----:B------:R-:W1:Y:S08]  /*0070*/  LDC R3, c[0x0][0x364] ;  /* 0x0000d900ff037b82 */ /* 0x000e700000000800 */
[----:B------:R-:W0:Y:S01]  /*0080*/  S2UR UR7, SR_CTAID.X ;  /* 0x00000000000779c3 */ /* 0x000e220000002500 */
[----:B---3--:R-:W-:-:S07]  /*0090*/  IADD3 R22, P1, PT, R1, UR4, RZ ;  /* 0x0000000401167c10 */ /* 0x008fce000ff3e0ff */
[----:B------:R-:W0:Y:S01]  /*00a0*/  LDC R24, c[0x0][0x360] ;  /* 0x0000d800ff187b82 */ /* 0x000e220000000800 */
[----:B--2---:R-:W-:-:S07]  /*00b0*/  IADD3.X R2, PT, PT, RZ, UR5, RZ, P1, !PT ;  /* 0x00000005ff027c10 */ /* 0x004fce0008ffe4ff */
[----:B------:R-:W2:Y:S01]  /*00c0*/  LDC R4, c[0x0][0x398] ;  /* 0x0000e600ff047b82 */ /* 0x000ea20000000800 */
[----:B-1----:R-:W-:Y:S02]  /*00d0*/  IMAD R20, R3, UR6, R18 ;  /* 0x0000000603147c24 */ /* 0x002fe4000f8e0212 */
[----:B0-----:R-:W-:-:S05]  /*00e0*/  IMAD R3, R24, UR7, R19 ;  /* 0x0000000718037c24 */ /* 0x001fca000f8e0213 */
[----:B------:R-:W-:-:S04]  /*00f0*/  VIMNMX R3, PT, PT, R20, R3, !PT ;  /* 0x0000000314037248 */ /* 0x000fc80007fe0100 */
[----:B--2---:R-:W-:-:S13]  /*0100*/  ISETP.GE.AND P0, PT, R3, R4, PT ;  /* 0x000000040300720c */ /* 0x004fda0003f06270 */
[----:B------:R-:W-:Y:S05]  /*0110*/  @P0 EXIT ;  /* 0x000000000000094d */ /* 0x000fea0003800000 */
[----:B------:R-:W-:Y:S01]  /*0120*/  LOP3.LUT R7, R4, 0x7ffffff8, RZ, 0xc0, !PT ;  /* 0x7ffffff804077812 */ /* 0x000fe200078ec0ff */
[----:B------:R-:W-:Y:S02]  /*0130*/  HFMA2 R5, -RZ, RZ, 0, 0 ;  /* 0x00000000ff057431 */ /* 0x000fe400000001ff */
[----:B------:R-:W-:Y:S01]  /*0140*/  IMAD R20, R20, R4, RZ ;  /* 0x0000000414147224 */ /* 0x000fe200078e02ff */
[C---:B------:R-:W-:Y:S01]  /*0150*/  LOP3.LUT R6, R4.reuse, 0x7, RZ, 0xc0, !PT ;  /* 0x0000000704067812 */ /* 0x040fe200078ec0ff */
[----:B------:R-:W0:Y:S01]  /*0160*/  LDCU.64 UR36, c[0x0][0x358] ;  /* 0x00006b00ff2477ac */ /* 0x000e220008000a00 */
[----:B------:R-:W-:Y:S01]  /*0170*/  LOP3.LUT R4, R4, 0x3, RZ, 0xc0, !PT ;  /* 0x0000000304047812 */ /* 0x000fe200078ec0ff */
[----:B------:R-:W-:-:S07]  /*0180*/  IMAD.MOV R0, RZ, RZ, -R7 ;  /* 0x000000ffff007224 */ /* 0x000fce00078e0a07 */
.L_x_28:
[----:B-1----:R-:W1:Y:S01]  /*0190*/  LDC R28, c[0x0][0x398] ;  /* 0x0000e600ff1c7b82 */ /* 0x002e620000000800 */
[----:B------:R-:W-:Y:S01]  /*01a0*/  IMAD R26, R24, R5, RZ ;  /* 0x00000005181a7224 */ /* 0x000fe200078e02ff */
[----:B------:R-:W-:Y:S02]  /*01b0*/  IADD3 R5, PT, PT, R5, 0x1, RZ ;  /* 0x0000000105057810 */ /* 0x000fe40007ffe0ff */
[----:B------:R-:W-:Y:S02]  /*01c0*/  MOV R21, RZ ;  /* 0x000000ff00157202 */ /* 0x000fe40000000f00 */
[----:B-1----:R-:W-:Y:S02]  /*01d0*/  IADD3 R3, PT, PT, R28, -0x1, RZ ;  /* 0xffffffff1c037810 */ /* 0x002fe40007ffe0ff */
[----:B------:R-:W-:Y:S02]  /*01e0*/  ISETP.NE.AND P0, PT, R5, R28, PT ;  /* 0x0000001c0500720c */ /* 0x000fe40003f05270 */
[----:B------:R-:W-:Y:S01]  /*01f0*/  ISETP.GE.U32.AND P1, PT, R3, 0x7, PT ;  /* 0x000000070300780c */ /* 0x000fe20003f26070 */
[----:B------:R-:W-:-:S12]  /*0200*/  IMAD.MOV.U32 R3, RZ, RZ, RZ ;  /* 0x000000ffff037224 */ /* 0x000fd800078e00ff */
[----:B------:R-:W-:Y:S05]  /*0210*/  @!P1 BRA `(.L_x_24) ;  /* 0x0000000000b49947 */ /* 0x000fea0003800000 */
[----:B------:R-:W-:Y:S01]  /*0220*/  MOV R3, RZ ;  /* 0x000000ff00037202 */ /* 0x000fe20000000f00 */
[----:B------:R-:W-:Y:S01]  /*0230*/  IMAD.MOV.U32 R21, RZ, RZ, R20 ;  /* 0x000000ffff157224 */ /* 0x000fe200078e0014 */
[----:B------:R-:W-:Y:S02]  /*0240*/  MOV R17, R26 ;  /* 0x0000001a00117202 */ /* 0x000fe40000000f00 */
[----:B------:R-:W-:-:S07]  /*0250*/  MOV R16, R0 ;  /* 0x0000000000107202 */ /* 0x000fce0000000f00 */
.L_x_25:
[----:B------:R-:W1:Y:S08]  /*0260*/  LDC.64 R8, c[0x0][0x388] ;  /* 0x0000e200ff087b82 */ /* 0x000e700000000a00 */
[----:B------:R-:W2:Y:S01]  /*0270*/  LDC.64 R10, c[0x0][0x380] ;  /* 0x0000e000ff0a7b82 */ /* 0x000ea20000000a00 */
[----:B-1----:R-:W-:-:S05]  /*0280*/  IMAD.WIDE R12, R17, 0x4, R8 ;  /* 0x00000004110c7825 */ /* 0x002fca00078e0208 */
[----:B0-----:R0:W3:Y:S01]  /*0290*/  LDG.E R29, desc[UR36][R12.64] ;  /* 0x000000240c1d7981 */ /* 0x0010e2000c1e1900 */
[----:B--2---:R-:W-:-:S04]  /*02a0*/  IMAD.WIDE.U32 R10, R21, 0x4, R10 ;  /* 0x00000004150a7825 */ /* 0x004fc800078e000a */
[C---:B------:R-:W-:Y:S01]  /*02b0*/  IMAD.WIDE R8, R28.reuse, 0x4, R12 ;  /* 0x000000041c087825 */ /* 0x040fe200078e020c */
[----:B------:R-:W3:Y:S04]  /*02c0*/  LDG.E R27, desc[UR36][R10.64] ;  /* 0x000000240a1b7981 */ /* 0x000ee8000c1e1900 */
[----:B------:R-:W2:Y:S04]  /*02d0*/  LDG.E R23, desc[UR36][R10.64+0x4] ;  /* 0x000004240a177981 */ /* 0x000ea8000c1e1900 */
[----:B------:R-:W2:Y:S01]  /*02e0*/  LDG.E R25, desc[UR36][R8.64] ;  /* 0x0000002408197981 */ /* 0x000ea2000c1e1900 */
[----:B------:R-:W-:-:S04]  /*02f0*/  IMAD.WIDE R14, R28, 0x4, R8 ;  /* 0x000000041c0e7825 */ /* 0x000fc800078e0208 */
[----:B0-----:R-:W-:-:S04]  /*0300*/  IMAD.WIDE R12, R28, 0x4, R14 ;  /* 0x000000041c0c7825 */ /* 0x001fc800078e020e */
[----:B---3--:R-:W-:Y:S02]  /*0310*/  FFMA R29, R27, R29, R3 ;  /* 0x0000001d1b1d7223 */ /* 0x008fe40000000003 */
[----:B------:R-:W3:Y:S04]  /*0320*/  LDG.E R3, desc[UR36][R14.64] ;  /* 0x000000240e037981 */ /* 0x000ee8000c1e1900 */
[----:B------:R-:W3:Y:S01]  /*0330*/  LDG.E R27, desc[UR36][R10.64+0x8] ;  /* 0x000008240a1b7981 */ /* 0x000ee2000c1e1900 */
[----:B--2---:R-:W-:-:S03]  /*0340*/  FFMA R29, R23, R25, R29 ;  /* 0x00000019171d7223 */ /* 0x004fc6000000001d */
[----:B------:R-:W2:Y:S04]  /*0350*/  LDG.E R23, desc[UR36][R10.64+0xc] ;  /* 0x00000c240a177981 */ /* 0x000ea8000c1e1900 */
[----:B------:R0:W2:Y:S02]  /*0360*/  LDG.E R25, desc[UR36][R12.64] ;  /* 0x000000240c197981 */ /* 0x0000a4000c1e1900 */
[----:B0-----:R-:W-:-:S04]  /*0370*/  IMAD.WIDE R12, R28, 0x4, R12 ;  /* 0x000000041c0c7825 */ /* 0x001fc800078e020c */
[----:B------:R-:W-:-:S04]  /*0380*/  IMAD.WIDE R8, R28, 0x4, R12 ;  /* 0x000000041c087825 */ /* 0x000fc800078e020c */
[----:B------:R-:W-:-:S04]  /*0390*/  IMAD.WIDE R14, R28, 0x4, R8 ;  /* 0x000000041c0e7825 */ /* 0x000fc800078e0208 */
[----:B---3--:R-:W-:Y:S02]  /*03a0*/  FFMA R27, R27, R3, R29 ;  /* 0x000000031b1b7223 */ /* 0x008fe4000000001d */
[----:B------:R-:W3:Y:S04]  /*03b0*/  LDG.E R3, desc[UR36][R12.64] ;  /* 0x000000240c037981 */ /* 0x000ee8000c1e1900 */
[----:B------:R-:W4:Y:S01]  /*03c0*/  LDG.E R29, desc[UR36][R10.64+0x18] ;  /* 0x000018240a1d7981 */ /* 0x000f22000c1e1900 */
[----:B--2---:R-:W-:-:S03]  /*03d0*/  FFMA R23, R23, R25, R27 ;  /* 0x0000001917177223 */ /* 0x004fc6000000001b */
[----:B------:R-:W3:Y:S04]  /*03e0*/  LDG.E R27, desc[UR36][R10.64+0x10] ;  /* 0x000010240a1b7981 */ /* 0x000ee8000c1e1900 */
[----:B------:R-:W2:Y:S04]  /*03f0*/  LDG.E R25, desc[UR36][R8.64] ;  /* 0x0000002408197981 */ /* 0x000ea8000c1e1900 */
[----:B------:R0:W4:Y:S04]  /*0400*/  LDG.E R12, desc[UR36][R14.64] ;  /* 0x000000240e0c7981 */ /* 0x000128000c1e1900 */
[----:B------:R-:W2:Y:S01]  /*0410*/  LDG.E R8, desc[UR36][R10.64+0x14] ;  /* 0x000014240a087981 */ /* 0x000ea2000c1e1900 */
[----:B0-----:R-:W-:-:S03]  /*0420*/  IMAD.WIDE R14, R28, 0x4, R14 ;  /* 0x000000041c0e7825 */ /* 0x001fc600078e020e */
[----:B------:R-:W5:Y:S04]  /*0430*/  LDG.E R9, desc[UR36][R10.64+0x1c] ;  /* 0x00001c240a097981 */ /* 0x000f68000c1e1900 */
[----:B------:R-:W5:Y:S01]  /*0440*/  LDG.E R14, desc[UR36][R14.64] ;  /* 0x000000240e0e7981 */ /* 0x000f62000c1e1900 */
[----:B------:R-:W-:-:S04]  /*0450*/  IADD3 R16, PT, PT, R16, 0x8, RZ ;  /* 0x0000000810107810 */ /* 0x000fc80007ffe0ff */
[----:B------:R-:W-:Y:S01]  /*0460*/  ISETP.NE.AND P1, PT, R16, RZ, PT ;  /* 0x000000ff1000720c */ /* 0x000fe20003f25270 */
[----:B------:R-:W-:Y:S01]  /*0470*/  VIADD R21, R21, 0x8 ;  /* 0x0000000815157836 */ /* 0x000fe20000000000 */
[----:B------:R-:W-:Y:S01]  /*0480*/  LEA R17, R28, R17, 0x3 ;  /* 0x000000111c117211 */ /* 0x000fe200078e18ff */
[----:B---3--:R-:W-:-:S04]  /*0490*/  FFMA R3, R27, R3, R23 ;  /* 0x000000031b037223 */ /* 0x008fc80000000017 */
[----:B--2---:R-:W-:-:S04]  /*04a0*/  FFMA R3, R8, R25, R3 ;  /* 0x0000001908037223 */ /* 0x004fc80000000003 */
[----:B----4-:R-:W-:-:S04]  /*04b0*/  FFMA R12, R29, R12, R3 ;  /* 0x0000000c1d0c7223 */ /* 0x010fc80000000003 */
[----:B-----5:R-:W-:Y:S01]  /*04c0*/  FFMA R3, R9, R14, R12 ;  /* 0x0000000e09037223 */ /* 0x020fe2000000000c */
[----:B------:R-:W-:Y:S06]  /*04d0*/  @P1 BRA `(.L_x_25) ;  /* 0xfffffffc00601947 */ /* 0x000fec000383ffff */
[----:B------:R-:W-:-:S07]  /*04e0*/  MOV R21, R7 ;  /* 0x0000000700157202 */ /* 0x000fce0000000f00 */
.L_x_24:
[----:B------:R-:W-:-:S13]  /*04f0*/  ISETP.NE.AND P1, PT, R6, RZ, PT ;  /* 0x000000ff0600720c */ /* 0x000fda0003f25270 */
[----:B------:R-:W-:Y:S05]  /*0500*/  @!P1 BRA `(.L_x_26) ;  /* 0x0000000000f89947 */ /* 0x000fea0003800000 */
[----:B------:R-:W-:Y:S02]  /*0510*/  IADD3 R8, PT, PT, R6, -0x1, RZ ;  /* 0xffffffff06087810 */ /* 0x000fe40007ffe0ff */
[----:B------:R-:W-:Y:S02]  /*0520*/  ISETP.NE.AND P1, PT, R4, RZ, PT ;  /* 0x000000ff0400720c */ /* 0x000fe40003f25270 */
[----:B------:R-:W-:-:S13]  /*0530*/  ISETP.GE.U32.AND P2, PT, R8, 0x3, PT ;  /* 0x000000030800780c */ /* 0x000fda0003f46070 */
[----:B------:R-:W-:Y:S05]  /*0540*/  @!P2 BRA `(.L_x_27) ;  /* 0x00000000006ca947 */ /* 0x000fea0003800000 */
[----:B------:R-:W1:Y:S01]  /*0550*/  LDC.64 R12, c[0x0][0x388] ;  /* 0x0000e200ff0c7b82 */ /* 0x000e620000000a00 */
[----:B------:R-:W2:Y:S01]  /*0560*/  LDCU.64 UR4, c[0x0][0x380] ;  /* 0x00007000ff0477ac */ /* 0x000ea20008000a00 */
[----:B------:R-:W-:Y:S02]  /*0570*/  IMAD R11, R21, R28, R26 ;  /* 0x0000001c150b7224 */ /* 0x000fe400078e021a */
[----:B------:R-:W-:-:S04]  /*0580*/  IMAD.IADD R9, R20, 0x1, R21 ;  /* 0x0000000114097824 */ /* 0x000fc800078e0215 */
[----:B------:R-:W3:Y:S01]  /*0590*/  LDC.64 R14, c[0x0][0x380] ;  /* 0x0000e000ff0e7b82 */ /* 0x000ee20000000a00 */
[----:B-1----:R-:W-:Y:S01]  /*05a0*/  IMAD.WIDE R12, R11, 0x4, R12 ;  /* 0x000000040b0c7825 */ /* 0x002fe200078e020c */
[----:B------:R-:W-:-:S04]  /*05b0*/  IADD3 R11, P2, PT, R20, R21, RZ ;  /* 0x00000015140b7210 */ /* 0x000fc80007f5e0ff */
[----:B------:R-:W-:Y:S02]  /*05c0*/  IADD3.X R16, PT, PT, RZ, RZ, RZ, P2, !PT ;  /* 0x000000ffff107210 */ /* 0x000fe400017fe4ff */
[----:B--2---:R-:W-:Y:S01]  /*05d0*/  LEA R10, P2, R11, UR4, 0x2 ;  /* 0x000000040b0a7c11 */ /* 0x004fe2000f8410ff */
[----:B---3--:R-:W-:-:S03]  /*05e0*/  IMAD.WIDE.U32 R14, R9, 0x4, R14 ;  /* 0x00000004090e7825 */ /* 0x008fc600078e000e */
[----:B------:R-:W-:Y:S01]  /*05f0*/  LEA.HI.X R11, R11, UR5, R16, 0x2, P2 ;  /* 0x000000050b0b7c11 */ /* 0x000fe200090f1410 */
[C---:B------:R-:W-:Y:S02]  /*0600*/  IMAD.WIDE R8, R28.reuse, 0x4, R12 ;  /* 0x000000041c087825 */ /* 0x040fe400078e020c */
[----:B0-----:R-:W2:Y:S04]  /*0610*/  LDG.E R14, desc[UR36][R14.64] ;  /* 0x000000240e0e7981 */ /* 0x001ea8000c1e1900 */
[----:B------:R-:W2:Y:S01]  /*0620*/  LDG.E R12, desc[UR36][R12.64] ;  /* 0x000000240c0c7981 */ /* 0x000ea2000c1e1900 */
[----:B------:R-:W-:-:S03]  /*0630*/  IMAD.WIDE R16, R28, 0x4, R8 ;  /* 0x000000041c107825 */ /* 0x000fc600078e0208 */
[----:B------:R-:W3:Y:S04]  /*0640*/  LDG.E R8, desc[UR36][R8.64] ;  /* 0x0000002408087981 */ /* 0x000ee8000c1e1900 */
[----:B------:R-:W3:Y:S04]  /*0650*/  LDG.E R25, desc[UR36][R10.64+0x4] ;  /* 0x000004240a197981 */ /* 0x000ee8000c1e1900 */
[----:B------:R0:W4:Y:S04]  /*0660*/  LDG.E R23, desc[UR36][R16.64] ;  /* 0x0000002410177981 */ /* 0x000128000c1e1900 */
[----:B------:R-:W4:Y:S04]  /*0670*/  LDG.E R27, desc[UR36][R10.64+0x8] ;  /* 0x000008240a1b7981 */ /* 0x000f28000c1e1900 */
[----:B------:R-:W5:Y:S01]  /*0680*/  LDG.E R29, desc[UR36][R10.64+0xc] ;  /* 0x00000c240a1d7981 */ /* 0x000f62000c1e1900 */
[----:B0-----:R-:W-:-:S06]  /*0690*/  IMAD.WIDE R16, R28, 0x4, R16 ;  /* 0x000000041c107825 */ /* 0x001fcc00078e0210 */
[----:B------:R-:W5:Y:S01]  /*06a0*/  LDG.E R16, desc[UR36][R16.64] ;  /* 0x0000002410107981 */ /* 0x000f62000c1e1900 */
[----:B------:R-:W-:Y:S01]  /*06b0*/  IADD3 R21, PT, PT, R21, 0x4, RZ ;  /* 0x0000000415157810 */ /* 0x000fe20007ffe0ff */
[----:B--2---:R-:W-:-:S04]  /*06c0*/  FFMA R3, R14, R12, R3 ;  /* 0x0000000c0e037223 */ /* 0x004fc80000000003 */
[----:B---3--:R-:W-:-:S04]  /*06d0*/  FFMA R14, R25, R8, R3 ;  /* 0x00000008190e7223 */ /* 0x008fc80000000003 */
[----:B----4-:R-:W-:-:S04]  /*06e0*/  FFMA R14, R27, R23, R14 ;  /* 0x000000171b0e7223 */ /* 0x010fc8000000000e */
[----:B-----5:R-:W-:-:S07]  /*06f0*/  FFMA R3, R29, R16, R14 ;  /* 0x000000101d037223 */ /* 0x020fce000000000e */
.L_x_27:
[----:B------:R-:W-:Y:S05]  /*0700*/  @!P1 BRA `(.L_x_26) ;  /* 0x0000000000789947 */ /* 0x000fea0003800000 */
[----:B------:R-:W-:Y:S01]  /*0710*/  ISETP.NE.AND P1, PT, R4, 0x1, PT ;  /* 0x000000010400780c */ /* 0x000fe20003f25270 */
[----:B------:R-:W1:Y:S08]  /*0720*/  LDC.64 R16, c[0x0][0x380] ;  /* 0x0000e000ff107b82 */ /* 0x000e700000000a00 */
[----:B------:R-:W2:Y:S04]  /*0730*/  LDC.64 R14, c[0x0][0x388] ;  /* 0x0000e200ff0e7b82 */ /* 0x000ea80000000a00 */
[C---:B------:R-:W-:Y:S01]  /*0740*/  @P1 IADD3 R8, P2, PT, R20.reuse, R21, RZ ;  /* 0x0000001514081210 */ /* 0x040fe20007f5e0ff */
[----:B------:R-:W-:-:S03]  /*0750*/  @P1 IMAD.IADD R23, R20, 0x1, R21 ;  /* 0x0000000114171824 */ /* 0x000fc600078e0215 */
[----:B------:R-:W3:Y:S01]  /*0760*/  @P1 LDC.64 R12, c[0x0][0x380] ;  /* 0x0000e000ff0c1b82 */ /* 0x000ee20000000a00 */
[----:B------:R-:W-:-:S07]  /*0770*/  @P1 IADD3.X R9, PT, PT, RZ, RZ, RZ, P2, !PT ;  /* 0x000000ffff091210 */ /* 0x000fce00017fe4ff */
[----:B------:R-:W4:Y:S01]  /*0780*/  LDC.64 R10, c[0x0][0x388] ;  /* 0x0000e200ff0a7b82 */ /* 0x000f220000000a00 */
[----:B-1----:R-:W-:-:S04]  /*0790*/  @P1 IMAD.WIDE.U32 R16, R23, 0x4, R16 ;  /* 0x0000000417101825 */ /* 0x002fc800078e0010 */
[C---:B------:R-:W-:Y:S01]  /*07a0*/  @P1 IMAD R23, R21.reuse, R28, R26 ;  /* 0x0000001c15171224 */ /* 0x040fe200078e021a */
[----:B------:R-:W-:Y:S01]  /*07b0*/  @P1 IADD3 R21, PT, PT, R21, 0x2, RZ ;  /* 0x0000000215151810 */ /* 0x000fe20007ffe0ff */
[----:B0-----:R-:W5:Y:S02]  /*07c0*/  @P1 LDG.E R16, desc[UR36][R16.64] ;  /* 0x0000002410101981 */ /* 0x001f64000c1e1900 */
[----:B--2---:R-:W-:-:S05]  /*07d0*/  @P1 IMAD.WIDE R14, R23, 0x4, R14 ;  /* 0x00000004170e1825 */ /* 0x004fca00078e020e */
[----:B------:R0:W5:Y:S01]  /*07e0*/  @P1 LDG.E R23, desc[UR36][R14.64] ;  /* 0x000000240e171981 */ /* 0x000162000c1e1900 */
[----:B---3--:R-:W-:-:S04]  /*07f0*/  @P1 LEA R12, P2, R8, R12, 0x2 ;  /* 0x0000000c080c1211 */ /* 0x008fc800078410ff */
[----:B------:R-:W-:Y:S02]  /*0800*/  @P1 LEA.HI.X R13, R8, R13, R9, 0x2, P2 ;  /* 0x0000000d080d1211 */ /* 0x000fe400010f1409 */
[----:B------:R-:W1:Y:S01]  /*0810*/  LDC.64 R8, c[0x0][0x380] ;  /* 0x0000e000ff087b82 */ /* 0x000e620000000a00 */
[C---:B------:R-:W-:Y:S01]  /*0820*/  LOP3.LUT P2, RZ, R28.reuse, 0x1, RZ, 0xc0, !PT ;  /* 0x000000011cff7812 */ /* 0x040fe2000784c0ff */
[----:B0-----:R-:W-:Y:S01]  /*0830*/  @P1 IMAD.WIDE R14, R28, 0x4, R14 ;  /* 0x000000041c0e1825 */ /* 0x001fe200078e020e */
[----:B------:R-:W2:Y:S11]  /*0840*/  @P1 LDG.E R12, desc[UR36][R12.64+0x4] ;  /* 0x000004240c0c1981 */ /* 0x000eb6000c1e1900 */
[----:B------:R-:W-:Y:S01]  /*0850*/  @P2 IMAD R25, R21, R28, R26 ;  /* 0x0000001c15192224 */ /* 0x000fe200078e021a */
[----:B------:R-:W-:-:S03]  /*0860*/  @P2 IADD3 R21, PT, PT, R20, R21, RZ ;  /* 0x0000001514152210 */ /* 0x000fc60007ffe0ff */
[----:B----4-:R-:W-:-:S04]  /*0870*/  @P2 IMAD.WIDE R10, R25, 0x4, R10 ;  /* 0x00000004190a2825 */ /* 0x010fc800078e020a */
[----:B-1----:R-:W-:Y:S02]  /*0880*/  @P2 IMAD.WIDE.U32 R8, R21, 0x4, R8 ;  /* 0x0000000415082825 */ /* 0x002fe400078e0008 */
[----:B------:R-:W3:Y:S04]  /*0890*/  @P2 LDG.E R10, desc[UR36][R10.64] ;  /* 0x000000240a0a2981 */ /* 0x000ee8000c1e1900 */
[----:B------:R-:W2:Y:S04]  /*08a0*/  @P1 LDG.E R21, desc[UR36][R14.64] ;  /* 0x000000240e151981 */ /* 0x000ea8000c1e1900 */
[----:B------:R-:W3:Y:S01]  /*08b0*/  @P2 LDG.E R8, desc[UR36][R8.64] ;  /* 0x0000002408082981 */ /* 0x000ee2000c1e1900 */
[----:B-----5:R-:W-:-:S04]  /*08c0*/  @P1 FFMA R23, R16, R23, R3 ;  /* 0x0000001710171223 */ /* 0x020fc80000000003 */
[----:B--2---:R-:W-:-:S04]  /*08d0*/  @P1 FFMA R3, R12, R21, R23 ;  /* 0x000000150c031223 */ /* 0x004fc80000000017 */
[----:B---3--:R-:W-:-:S07]  /*08e0*/  @P2 FFMA R3, R8, R10, R3 ;  /* 0x0000000a08032223 */ /* 0x008fce0000000003 */
.L_x_26:
[----:B------:R-:W1:Y:S01]  /*08f0*/  LDC.64 R16, c[0x0][0x390] ;  /* 0x0000e400ff107b82 */ /* 0x000e620000000a00 */
[----:B------:R-:W-:-:S05]  /*0900*/  IADD3 R26, PT, PT, R20, R26, RZ ;  /* 0x0000001a141a7210 */ /* 0x000fca0007ffe0ff */
[----:B-1----:R-:W-:-:S05]  /*0910*/  IMAD.WIDE R16, R26, 0x4, R16 ;  /* 0x000000041a107825 */ /* 0x002fca00078e0210 */
[----:B0-----:R1:W-:Y:S01]  /*0920*/  STG.E desc[UR36][R16.64], R3 ;  /* 0x0000000310007986 */ /* 0x0013e2000c101924 */
[----:B------:R-:W-:Y:S05]  /*0930*/  @P0 BRA `(.L_x_28) ;  /* 0xfffffff800140947 */ /* 0x000fea000383ffff */
[----:B------:R-:W0:Y:S01]  /*0940*/  F2F.F64.F32 R10, R3 ;  /* 0x00000003000a7310 */ /* 0x000e220000201800 */
[----:B------:R-:W-:Y:S01]  /*0950*/  MOV R23, 0x0 ;  /* 0x0000000000177802 */ /* 0x000fe20000000f00 */
[----:B------:R2:W-:Y:S01]  /*0960*/  STL [R1], R26 ;  /* 0x0000001a01007387 */ /* 0x0005e20000100800 */
[----:B------:R-:W3:Y:S01]  /*0970*/  LDCU.64 UR4, c[0x4][0x8] ;  /* 0x01000100ff0477ac */ /* 0x000ee20008000a00 */
[----:B------:R-:W-:Y:S01]  /*0980*/  MOV R6, R22 ;  /* 0x0000001600067202 */ /* 0x000fe20000000f00 */
[----:B------:R2:W4:Y:S01]  /*0990*/  LDC.64 R8, c[0x4][R23] ;  /* 0x0100000017087b82 */ /* 0x0005220000000a00 */
[----:B------:R-:W-:Y:S01]  /*09a0*/  MOV R7, R2 ;  /* 0x0000000200077202 */ /* 0x000fe20000000f00 */
[----:B0-----:R2:W-:Y:S01]  /*09b0*/  STL.64 [R1+0x8], R10 ;  /* 0x0000080a01007387 */ /* 0x0015e20000100a00 */
[----:B---3--:R-:W-:Y:S01]  /*09c0*/  IMAD.U32 R4, RZ, RZ, UR4 ;  /* 0x00000004ff047e24 */ /* 0x008fe2000f8e00ff */
[----:B------:R-:W-:-:S07]  /*09d0*/  MOV R5, UR5 ;  /* 0x0000000500057c02 */ /* 0x000fce0008000f00 */
[----:B------:R-:W-:-:S07]  /*09e0*/  LEPC R20, `(.L_x_29) ;  /* 0x000000001014794e */ /* 0x000fce0000000000 */
[----:B-12-4-:R-:W-:Y:S05]  /*09f0*/  CALL.ABS.NOINC R8 ;  /* 0x0000000008007343 */ /* 0x016fea0003c00000 */
.L_x_29:
[----:B------:R-:W2:Y:S01]  /*0a00*/  LDG.E R16, desc[UR36][R16.64] ;  /* 0x0000002410107981 */ /* 0x000ea2000c1e1900 */
[----:B------:R0:W1:Y:S01]  /*0a10*/  LDC.64 R10, c[0x4][R23] ;  /* 0x01000000170a7b82 */ /* 0x0000620000000a00 */
[----:B------:R-:W3:Y:S01]  /*0a20*/  LDCU.64 UR4, c[0x4][0x10] ;  /* 0x01000200ff0477ac */ /* 0x000ee20008000a00 */
[----:B------:R-:W-:Y:S01]  /*0a30*/  MOV R6, R22 ;  /* 0x0000001600067202 */ /* 0x000fe20000000f00 */
[----:B------:R0:W-:Y:S01]  /*0a40*/  STL.64 [R1], R18 ;  /* 0x0000001201007387 */ /* 0x0001e20000100a00 */
[----:B------:R-:W-:-:S03]  /*0a50*/  MOV R7, R2 ;  /* 0x0000000200077202 */ /* 0x000fc60000000f00 */
[----:B------:R0:W-:Y:S01]  /*0a60*/  STL [R1+0x8], R26 ;  /* 0x0000081a01007387 */ /* 0x0001e20000100800 */
[----:B---3--:R-:W-:Y:S01]  /*0a70*/  IMAD.U32 R4, RZ, RZ, UR4 ;  /* 0x00000004ff047e24 */ /* 0x008fe2000f8e00ff */
[----:B------:R-:W-:Y:S01]  /*0a80*/  MOV R5, UR5 ;  /* 0x0000000500057c02 */ /* 0x000fe20008000f00 */
[----:B--2---:R-:W2:Y:S02]  /*0a90*/  F2F.F64.F32 R8, R16 ;  /* 0x0000001000087310 */ /* 0x004ea40000201800 */
[----:B-12---:R0:W-:Y:S04]  /*0aa0*/  STL.64 [R1+0x10], R8 ;  /* 0x0000100801007387 */ /* 0x0061e80000100a00 */
[----:B------:R-:W-:-:S07]  /*0ab0*/  LEPC R20, `(.L_x_30) ;  /* 0x000000001014794e */ /* 0x000fce0000000000 */
[----:B0-----:R-:W-:Y:S05]  /*0ac0*/  CALL.ABS.NOINC R10 ;  /* 0x000000000a007343 */ /* 0x001fea0003c00000 */
.L_x_30:
[----:B------:R0:W-:Y:S01]  /*0ad0*/  STL [R1], R24 ;  /* 0x0000001801007387 */ /* 0x0001e20000100800 */
[----:B------:R0:W1:Y:S01]  /*0ae0*/  LDC.64 R8, c[0x4][R23] ;  /* 0x0100000017087b82 */ /* 0x0000620000000a00 */
[----:B------:R-:W2:Y:S01]  /*0af0*/  LDCU.64 UR4, c[0x4][0x20] ;  /* 0x01000400ff0477ac */ /* 0x000ea20008000a00 */
[----:B------:R-:W-:Y:S02]  /*0b00*/  MOV R6, R22 ;  /* 0x0000001600067202 */ /* 0x000fe40000000f00 */
[----:B------:R-:W-:Y:S01]  /*0b10*/  MOV R7, R2 ;  /* 0x0000000200077202 */ /* 0x000fe20000000f00 */
[----:B--2---:R-:W-:Y:S01]  /*0b20*/  IMAD.U32 R4, RZ, RZ, UR4 ;  /* 0x00000004ff047e24 */ /* 0x004fe2000f8e00ff */
[----:B0-----:R-:W-:-:S07]  /*0b30*/  MOV R5, UR5 ;  /* 0x0000000500057c02 */ /* 0x001fce0008000f00 */
[----:B------:R-:W-:-:S07]  /*0b40*/  LEPC R20, `(.L_x_31) ;  /* 0x000000001014794e */ /* 0x000fce0000000000 */
[----:B-1----:R-:W-:Y:S05]  /*0b50*/  CALL.ABS.NOINC R8 ;  /* 0x0000000008007343 */ /* 0x002fea0003c00000 */
.L_x_31:
[----:B------:R-:W-:Y:S05]  /*0b60*/  EXIT ;  /* 0x000000000000794d */ /* 0x000fea0003800000 */
.L_x_32:
        /* <DEDUP_REMOVED lines=9> */
.L_x_50:


//--------------------- .text._Z18MatrixMulRowKernelPfS_S_i --------------------------
	.section	.text._Z18MatrixMulRowKernelPfS_S_i,"ax",@progbits
	.align	128
        .global         _Z18MatrixMulRowKernelPfS_S_i
        .type           _Z18MatrixMulRowKernelPfS_S_i,@function
        .size           _Z18MatrixMulRowKernelPfS_S_i,(.L_x_51 - _Z18MatrixMulRowKernelPfS_S_i)
        .other          _Z18MatrixMulRowKernelPfS_S_i,@"STO_CUDA_ENTRY STV_DEFAULT"
_Z18MatrixMulRowKernelPfS_S_i:
.text._Z18MatrixMulRowKernelPfS_S_i:
[----:B------:R-:W0:Y:S01]  /*0000*/  LDC R1, c[0x0][0x37c] ;  /* 0x0000df00ff017b82 */ /* 0x000e220000000800 */
[----:B------:R-:W1:Y:S01]  /*0010*/  S2R R18, SR_TID.Y ;  /* 0x0000000000127919 */ /* 0x000e620000002200 */
[----:B------:R-:W2:Y:S06]  /*0020*/  LDCU UR6, c[0x0][0x2fc] ;  /* 0x00005f80ff0677ac */ /* 0x000eac0008000800 */
[----:B------:R-:W1:Y:S01]  /*0030*/  LDC R22, c[0x0][0x364] ;  /* 0x0000d900ff167b82 */ /* 0x000e620000000800 */
[----:B0-----:R-:W-:Y:S01]  /*0040*/  IADD3 R1, PT, PT, R1, -0x18, RZ ;  /* 0xffffffe801017810 */ /* 0x001fe20007ffe0ff */
[----:B------:R-:W0:Y:S01]  /*0050*/  S2R R19, SR_TID.X ;  /* 0x0000000000137919 */ /* 0x000e220000002100 */
[----:B------:R-:W3:Y:S01]  /*0060*/  LDCU UR5, c[0x0][0x398] ;  /* 0x00007300ff0577ac */ /* 0x000ee20008000800 */
[----:B------:R-:W4:Y:S04]  /*0070*/  LDCU UR4, c[0x0][0x2f8] ;  /* 0x00005f00ff0477ac */ /* 0x000f280008000800 */
[----:B------:R-:W1:Y:S08]  /*0080*/  S2UR UR7, SR_CTAID.Y ;  /* 0x00000000000779c3 */ /* 0x000e700000002600 */
[----:B------:R-:W0:Y:S08]  /*0090*/  S2UR UR8, SR_CTAID.X ;  /* 0x00000000000879c3 */ /* 0x000e300000002500 */
[----:B------:R-:W0:Y:S01]  /*00a0*/  LDC R0, c[0x0][0x360] ;  /* 0x0000d800ff007b82 */ /* 0x000e220000000800 */
[----:B----4-:R-:W-:-:S04]  /*00b0*/  IADD3 R23, P1, PT, R1, UR4, RZ ;  /* 0x0000000401177c10 */ /* 0x010fc8000ff3e0ff */
[----:B--2---:R-:W-:Y:S01]  /*00c0*/  IADD3.X R24, PT, PT, RZ, UR6, RZ, P1, !PT ;  /* 0x00000006ff187c10 */ /* 0x004fe20008ffe4ff */
[----:B-1----:R-:W-:Y:S02]  /*00d0*/  IMAD R12, R22, UR7, R18 ;  /* 0x00000007160c7c24 */ /* 0x002fe4000f8e0212 */
[----:B0-----:R-:W-:-:S05]  /*00e0*/  IMAD R0, R0, UR8, R19 ;  /* 0x0000000800007c24 */ /* 0x001fca000f8e0213 */
[----:B------:R-:W-:-:S04]  /*00f0*/  VIMNMX R2, PT, PT, R12, R0, !PT ;  /* 0x000000000c027248 */ /* 0x000fc80007fe0100 */
[----:B---3--:R-:W-:-:S13]  /*0100*/  ISETP.GE.AND P0, PT, R2, UR5, PT ;  /* 0x0000000502007c0c */ /* 0x008fda000bf06270 */
[----:B------:R-:W-:Y:S05]  /*0110*/  @P0 EXIT ;  /* 0x000000000000094d */ /* 0x000fea0003800000 */
[----:B------:R-:W-:Y:S02]  /*0120*/  UIADD3 UR4, UPT, UPT, UR5, -0x1, URZ ;  /* 0xffffffff05047890 */ /* 0x000fe4000fffe0ff */
[----:B------:R-:W-:Y:S02]  /*0130*/  ULOP3.LUT UR8, UR5, 0x7ffffff8, URZ, 0xc0, !UPT ;  /* 0x7ffffff805087892 */ /* 0x000fe4000f8ec0ff */
[----:B------:R-:W-:Y:S01]  /*0140*/  UISETP.GE.U32.AND UP0, UPT, UR4, 0x7, UPT ;  /* 0x000000070400788c */ /* 0x000fe2000bf06070 */
[----:B------:R-:W0:Y:S01]  /*0150*/  LDCU.64 UR36, c[0x0][0x358] ;  /* 0x00006b00ff2477ac */ /* 0x000e220008000a00 */
[----:B------:R-:W-:Y:S02]  /*0160*/  ULOP3.LUT UR5, UR5, 0x7, URZ, 0xc0, !UPT ;  /* 0x0000000705057892 */ /* 0x000fe4000f8ec0ff */
[----:B------:R-:W-:Y:S01]  /*0170*/  UIADD3 UR7, UPT, UPT, -UR8, URZ, URZ ;  /* 0x000000ff08077290 */ /* 0x000fe2000fffe1ff */
[----:B------:R-:W-:-:S11]  /*0180*/  UMOV UR4, URZ ;  /* 0x000000ff00047c82 */ /* 0x000fd60008000000 */
.L_x_37:
[----:B-1----:R-:W1:Y:S01]  /*0190*/  LDC R13, c[0x0][0x398] ;  /* 0x0000e600ff0d7b82 */ /* 0x002e620000000800 */
[----:B------:R-:W-:Y:S01]  /*01a0*/  HFMA2 R14, -RZ, RZ, 0, 0 ;  /* 0x00000000ff0e7431 */ /* 0x000fe200000001ff */
[----:B------:R-:W-:Y:S01]  /*01b0*/  MOV R16, RZ ;  /* 0x000000ff00107202 */ /* 0x000fe20000000f00 */
[----:B-1----:R-:W-:Y:S01]  /*01c0*/  IMAD R15, R12, R13, RZ ;  /* 0x0000000d0c0f7224 */ /* 0x002fe200078e02ff */
[----:B------:R-:W-:Y:S06]  /*01d0*/  BRA.U !UP0, `(.L_x_33) ;  /* 0x0000000108b47547 */ /* 0x000fec000b800000 */
[----:B------:R-:W-:Y:S01]  /*01e0*/  MOV R14, RZ ;  /* 0x000000ff000e7202 */ /* 0x000fe20000000f00 */
[----:B------:R-:W-:Y:S01]  /*01f0*/  UMOV UR6, UR7 ;  /* 0x0000000700067c82 */ /* 0x000fe20008000000 */
[----:B------:R-:W-:Y:S02]  /*0200*/  MOV R21, R15 ;  /* 0x0000000f00157202 */ /* 0x000fe40000000f00 */
[----:B------:R-:W-:-:S07]  /*0210*/  MOV R20, R0 ;  /* 0x0000000000147202 */ /* 0x000fce0000000f00 */
.L_x_34:
        /* <DEDUP_REMOVED lines=8> */
[----:B------:R1:W2:Y:S01]  /*02a0*/  LDG.E R26, desc[UR36][R10.64] ;  /* 0x000000240a1a7981 */ /* 0x0002a2000c1e1900 */
[----:B------:R-:W-:-:S03]  /*02b0*/  IMAD.WIDE R6, R13, 0x4, R10 ;  /* 0x000000040d067825 */ /* 0x000fc600078e020a */
[----:B------:R-:W4:Y:S01]  /*02c0*/  LDG.E R29, desc[UR36][R2.64+0x8] ;  /* 0x00000824021d7981 */ /* 0x000f22000c1e1900 */
[----:B------:R-:W-:-:S03]  /*02d0*/  IMAD.WIDE R8, R13, 0x4, R6 ;  /* 0x000000040d087825 */ /* 0x000fc600078e0206 */
[----:B------:R-:W4:Y:S01]  /*02e0*/  LDG.E R6, desc[UR36][R6.64] ;  /* 0x0000002406067981 */ /* 0x000f22000c1e1900 */
[----:B------:R-:W-:-:S04]  /*02f0*/  IMAD.WIDE R4, R13, 0x4, R8 ;  /* 0x000000040d047825 */ /* 0x000fc800078e0208 */
[C---:B0-----:R-:W-:Y:S01]  /*0300*/  IMAD.WIDE R16, R13.reuse, 0x4, R4 ;  /* 0x000000040d107825 */ /* 0x041fe200078e0204 */
[----:B------:R0:W5:Y:S04]  /*0310*/  LDG.E R7, desc[UR36][R8.64] ;  /* 0x0000002408077981 */ /* 0x000168000c1e1900 */
[----:B------:R-:W5:Y:S01]  /*0320*/  LDG.E R4, desc[UR36][R4.64] ;  /* 0x0000002404047981 */ /* 0x000f62000c1e1900 */
[----:B-1----:R-:W-:-:S03]  /*0330*/  IMAD.WIDE R10, R13, 0x4, R16 ;  /* 0x000000040d0a7825 */ /* 0x002fc600078e0210 */
[----:B------:R-:W5:Y:S01]  /*0340*/  LDG.E R17, desc[UR36][R16.64] ;  /* 0x0000002410117981 */ /* 0x000f62000c1e1900 */
[----:B0-----:R-:W-:-:S03]  /*0350*/  IMAD.WIDE R8, R13, 0x4, R10 ;  /* 0x000000040d087825 */ /* 0x001fc600078e020a */
[----:B------:R-:W5:Y:S04]  /*0360*/  LDG.E R5, desc[UR36][R2.64+0x1c] ;  /* 0x00001c2402057981 */ /* 0x000f68000c1e1900 */
[----:B------:R-:W5:Y:S01]  /*0370*/  LDG.E R8, desc[UR36][R8.64] ;  /* 0x0000002408087981 */ /* 0x000f62000c1e1900 */
[----:B---3--:R-:W-:-:S03]  /*0380*/  FFMA R28, R27, R28, R14 ;  /* 0x0000001c1b1c7223 */ /* 0x008fc6000000000e */
[----:B------:R-:W5:Y:S04]  /*0390*/  LDG.E R14, desc[UR36][R2.64+0xc] ;  /* 0x00000c24020e7981 */ /* 0x000f68000c1e1900 */
[----:B------:R-:W3:Y:S01]  /*03a0*/  LDG.E R27, desc[UR36][R10.64] ;  /* 0x000000240a1b7981 */ /* 0x000ee2000c1e1900 */
[----:B--2---:R-:W-:-:S03]  /*03b0*/  FFMA R26, R25, R26, R28 ;  /* 0x0000001a191a7223 */ /* 0x004fc6000000001c */
[----:B------:R-:W2:Y:S04]  /*03c0*/  LDG.E R25, desc[UR36][R2.64+0x10] ;  /* 0x0000102402197981 */ /* 0x000ea8000c1e1900 */
[----:B------:R-:W3:Y:S04]  /*03d0*/  LDG.E R28, desc[UR36][R2.64+0x14] ;  /* 0x00001424021c7981 */ /* 0x000ee8000c1e1900 */
[----:B------:R-:W3:Y:S01]  /*03e0*/  LDG.E R10, desc[UR36][R2.64+0x18] ;  /* 0x00001824020a7981 */ /* 0x000ee2000c1e1900 */
[----:B----4-:R-:W-:Y:S01]  /*03f0*/  FFMA R29, R29, R6, R26 ;  /* 0x000000061d1d7223 */ /* 0x010fe2000000001a */
[----:B------:R-:W-:-:S04]  /*0400*/  UIADD3 UR6, UPT, UPT, UR6, 0x8, URZ ;  /* 0x0000000806067890 */ /* 0x000fc8000fffe0ff */
[----:B------:R-:W-:Y:S01]  /*0410*/  UISETP.NE.AND UP1, UPT, UR6, URZ, UPT ;  /* 0x000000ff0600728c */ /* 0x000fe2000bf25270 */
[----:B------:R-:W-:Y:S01]  /*0420*/  VIADD R21, R21, 0x8 ;  /* 0x0000000815157836 */ /* 0x000fe20000000000 */
[----:B------:R-:W-:Y:S01]  /*0430*/  LEA R20, R13, R20, 0x3 ;  /* 0x000000140d147211 */ /* 0x000fe200078e18ff */
[----:B-----5:R-:W-:-:S04]  /*0440*/  FFMA R14, R14, R7, R29 ;  /* 0x000000070e0e7223 */ /* 0x020fc8000000001d */
[----:B--2---:R-:W-:-:S04]  /*0450*/  FFMA R25, R25, R4, R14 ;  /* 0x0000000419197223 */ /* 0x004fc8000000000e */
[----:B---3--:R-:W-:-:S04]  /*0460*/  FFMA R25, R28, R17, R25 ;  /* 0x000000111c197223 */ /* 0x008fc80000000019 */
[----:B------:R-:W-:-:S04]  /*0470*/  FFMA R14, R10, R27, R25 ;  /* 0x0000001b0a0e7223 */ /* 0x000fc80000000019 */
[----:B------:R-:W-:Y:S01]  /*0480*/  FFMA R14, R5, R8, R14 ;  /* 0x00000008050e7223 */ /* 0x000fe2000000000e */
[----:B------:R-:W-:Y:S06]  /*0490*/  BRA.U UP1, `(.L_x_34) ;  /* 0xfffffffd01607547 */ /* 0x000fec000b83ffff */
[----:B------:R-:W-:-:S07]  /*04a0*/  MOV R16, UR8 ;  /* 0x0000000800107c02 */ /* 0x000fce0008000f00 */
.L_x_33:
[----:B------:R-:W-:-:S09]  /*04b0*/  UISETP.NE.AND UP1, UPT, UR5, URZ, UPT ;  /* 0x000000ff0500728c */ /* 0x000fd2000bf25270 */
[----:B------:R-:W-:Y:S05]  /*04c0*/  BRA.U !UP1, `(.L_x_35) ;  /* 0x0000000109fc7547 */ /* 0x000fea000b800000 */
[----:B------:R-:W-:Y:S01]  /*04d0*/  UIADD3 UR6, UPT, UPT, UR5, -0x1, URZ ;  /* 0xffffffff05067890 */ /* 0x000fe2000fffe0ff */
[----:B------:R-:W-:-:S03]  /*04e0*/  LOP3.LUT P0, R17, R13, 0x3, RZ, 0xc0, !PT ;  /* 0x000000030d117812 */ /* 0x000fc6000780c0ff */
[----:B------:R-:W-:-:S09]  /*04f0*/  UISETP.GE.U32.AND UP1, UPT, UR6, 0x3, UPT ;  /* 0x000000030600788c */ /* 0x000fd2000bf26070 */
[----:B------:R-:W-:Y:S05]  /*0500*/  BRA.U !UP1, `(.L_x_36) ;  /* 0x00000001096c7547 */ /* 0x000fea000b800000 */
[----:B------:R-:W1:Y:S01]  /*0510*/  LDC.64 R6, c[0x0][0x388] ;  /* 0x0000e200ff067b82 */ /* 0x000e620000000a00 */
[----:B------:R-:W2:Y:S01]  /*0520*/  LDCU.64 UR10, c[0x0][0x380] ;  /* 0x00007000ff0a77ac */ /* 0x000ea20008000a00 */
[----:B------:R-:W-:Y:S01]  /*0530*/  IMAD R5, R16, R13, R0 ;  /* 0x0000000d10057224 */ /* 0x000fe200078e0200 */
[CC--:B------:R-:W-:Y:S02]  /*0540*/  IADD3 R3, PT, PT, R15.reuse, R16.reuse, RZ ;  /* 0x000000100f037210 */ /* 0x0c0fe40007ffe0ff */
[----:B------:R-:W-:-:S03]  /*0550*/  IADD3 R10, P1, PT, R15, R16, RZ ;  /* 0x000000100f0a7210 */ /* 0x000fc60007f3e0ff */
[----:B------:R-:W3:Y:S01]  /*0560*/  LDC.64 R8, c[0x0][0x380] ;  /* 0x0000e000ff087b82 */ /* 0x000ee20000000a00 */
[----:B-1----:R-:W-:-:S04]  /*0570*/  IMAD.WIDE R6, R5, 0x4, R6 ;  /* 0x0000000405067825 */ /* 0x002fc800078e0206 */
[----:B------:R-:W-:Y:S02]  /*0580*/  IMAD.WIDE R4, R13, 0x4, R6 ;  /* 0x000000040d047825 */ /* 0x000fe400078e0206 */
[----:B0-----:R-:W4:Y:S02]  /*0590*/  LDG.E R6, desc[UR36][R6.64] ;  /* 0x0000002406067981 */ /* 0x001f24000c1e1900 */
[----:B---3--:R-:W-:Y:S01]  /*05a0*/  IMAD.WIDE.U32 R8, R3, 0x4, R8 ;  /* 0x0000000403087825 */ /* 0x008fe200078e0008 */
[----:B------:R-:W-:Y:S02]  /*05b0*/  IADD3.X R3, PT, PT, RZ, RZ, RZ, P1, !PT ;  /* 0x000000ffff037210 */ /* 0x000fe40000ffe4ff */
[----:B--2---:R-:W-:-:S03]  /*05c0*/  LEA R2, P1, R10, UR10, 0x2 ;  /* 0x0000000a0a027c11 */ /* 0x004fc6000f8210ff */
[----:B------:R-:W4:Y:S01]  /*05d0*/  LDG.E R9, desc[UR36][R8.64] ;  /* 0x0000002408097981 */ /* 0x000f22000c1e1900 */
[----:B------:R-:W-:Y:S01]  /*05e0*/  LEA.HI.X R3, R10, UR11, R3, 0x2, P1 ;  /* 0x0000000b0a037c11 */ /* 0x000fe200088f1403 */
[C---:B------:R-:W-:Y:S02]  /*05f0*/  IMAD.WIDE R10, R13.reuse, 0x4, R4 ;  /* 0x000000040d0a7825 */ /* 0x040fe400078e0204 */
[----:B------:R-:W2:Y:S04]  /*0600*/  LDG.E R4, desc[UR36][R4.64] ;  /* 0x0000002404047981 */ /* 0x000ea8000c1e1900 */
[----:B------:R-:W2:Y:S01]  /*0610*/  LDG.E R25, desc[UR36][R2.64+0x4] ;  /* 0x0000042402197981 */ /* 0x000ea2000c1e1900 */
[----:B------:R-:W-:-:S03]  /*0620*/  IMAD.WIDE R20, R13, 0x4, R10 ;  /* 0x000000040d147825 */ /* 0x000fc600078e020a */
[----:B------:R-:W3:Y:S04]  /*0630*/  LDG.E R26, desc[UR36][R10.64] ;  /* 0x000000240a1a7981 */ /* 0x000ee8000c1e1900 */
[----:B------:R-:W3:Y:S04]  /*0640*/  LDG.E R27, desc[UR36][R2.64+0x8] ;  /* 0x00000824021b7981 */ /* 0x000ee8000c1e1900 */
[----:B------:R-:W5:Y:S04]  /*0650*/  LDG.E R29, desc[UR36][R2.64+0xc] ;  /* 0x00000c24021d7981 */ /* 0x000f68000c1e1900 */
[----:B------:R-:W5:Y:S01]  /*0660*/  LDG.E R20, desc[UR36][R20.64] ;  /* 0x0000002414147981 */ /* 0x000f62000c1e1900 */
[----:B------:R-:W-:Y:S01]  /*0670*/  IADD3 R16, PT, PT, R16, 0x4, RZ ;  /* 0x0000000410107810 */ /* 0x000fe20007ffe0ff */
[----:B----4-:R-:W-:-:S04]  /*0680*/  FFMA R14, R9, R6, R14 ;  /* 0x00000006090e7223 */ /* 0x010fc8000000000e */
[----:B--2---:R-:W-:-:S04]  /*0690*/  FFMA R14, R25, R4, R14 ;  /* 0x00000004190e7223 */ /* 0x004fc8000000000e */
[----:B---3--:R-:W-:-:S04]  /*06a0*/  FFMA R14, R27, R26, R14 ;  /* 0x0000001a1b0e7223 */ /* 0x008fc8000000000e */
[----:B-----5:R-:W-:-:S07]  /*06b0*/  FFMA R14, R29, R20, R14 ;  /* 0x000000141d0e7223 */ /* 0x020fce000000000e */
.L_x_36:
[----:B------:R-:W-:Y:S05]  /*06c0*/  @!P0 BRA `(.L_x_35) ;  /* 0x00000000007c8947 */ /* 0x000fea0003800000 */
[----:B------:R-:W-:Y:S01]  /*06d0*/  ISETP.NE.AND P1, PT, R17, 0x1, PT ;  /* 0x000000011100780c */ /* 0x000fe20003f25270 */
[----:B------:R-:W1:Y:S01]  /*06e0*/  LDC.64 R8, c[0x0][0x380] ;  /* 0x0000e000ff087b82 */ /* 0x000e620000000a00 */
[----:B------:R-:W-:-:S04]  /*06f0*/  LOP3.LUT R17, R13, 0x1, RZ, 0xc0, !PT ;  /* 0x000000010d117812 */ /* 0x000fc800078ec0ff */
[----:B------:R-:W-:-:S03]  /*0700*/  ISETP.NE.U32.AND P0, PT, R17, 0x1, PT ;  /* 0x000000011100780c */ /* 0x000fc60003f05070 */
[----:B------:R-:W2:Y:S04]  /*0710*/  LDC.64 R10, c[0x0][0x388] ;  /* 0x0000e200ff0a7b82 */ /* 0x000ea80000000a00 */
[C---:B------:R-:W-:Y:S01]  /*0720*/  @P1 IMAD.IADD R21, R15.reuse, 0x1, R16 ;  /* 0x000000010f151824 */ /* 0x040fe200078e0210 */
[----:B------:R-:W-:-:S03]  /*0730*/  @P1 IADD3 R17, P2, PT, R15, R16, RZ ;  /* 0x000000100f111210 */ /* 0x000fc60007f5e0ff */
[----:B------:R-:W3:Y:S01]  /*0740*/  @P1 LDC.64 R2, c[0x0][0x380] ;  /* 0x0000e000ff021b82 */ /* 0x000ee20000000a00 */
[----:B------:R-:W-:-:S07]  /*0750*/  @P1 IADD3.X R20, PT, PT, RZ, RZ, RZ, P2, !PT ;  /* 0x000000ffff141210 */ /* 0x000fce00017fe4ff */
[----:B------:R-:W4:Y:S01]  /*0760*/  LDC.64 R4, c[0x0][0x380] ;  /* 0x0000e000ff047b82 */ /* 0x000f220000000a00 */
[----:B-1----:R-:W-:-:S04]  /*0770*/  @P1 IMAD.WIDE.U32 R8, R21, 0x4, R8 ;  /* 0x0000000415081825 */ /* 0x002fc800078e0008 */
[CC--:B------:R-:W-:Y:S01]  /*0780*/  @P1 IMAD R21, R16.reuse, R13.reuse, R0 ;  /* 0x0000000d10151224 */ /* 0x0c0fe200078e0200 */
[----:B------:R-:W-:Y:S01]  /*0790*/  @P1 IADD3 R16, PT, PT, R16, 0x2, RZ ;  /* 0x0000000210101810 */ /* 0x000fe20007ffe0ff */
[----:B0-----:R-:W5:Y:S01]  /*07a0*/  @P1 LDG.E R9, desc[UR36][R8.64] ;  /* 0x0000002408091981 */ /* 0x001f62000c1e1900 */
[----:B------:R-:W0:Y:S01]  /*07b0*/  LDC.64 R6, c[0x0][0x388] ;  /* 0x0000e200ff067b82 */ /* 0x000e220000000a00 */
[----:B--2---:R-:W-:Y:S01]  /*07c0*/  @P1 IMAD.WIDE R10, R21, 0x4, R10 ;  /* 0x00000004150a1825 */ /* 0x004fe200078e020a */
[----:B------:R-:W-:Y:S02]  /*07d0*/  @!P0 IADD3 R21, PT, PT, R15, R16, RZ ;  /* 0x000000100f158210 */ /* 0x000fe40007ffe0ff */
[----:B---3--:R-:W-:Y:S01]  /*07e0*/  @P1 LEA R2, P2, R17, R2, 0x2 ;  /* 0x0000000211021211 */ /* 0x008fe200078410ff */
[----:B------:R-:W-:-:S03]  /*07f0*/  @!P0 IMAD R25, R16, R13, R0 ;  /* 0x0000000d10198224 */ /* 0x000fc600078e0200 */
[----:B------:R-:W-:Y:S01]  /*0800*/  @P1 LEA.HI.X R3, R17, R3, R20, 0x2, P2 ;  /* 0x0000000311031211 */ /* 0x000fe200010f1414 */
[----:B------:R-:W-:Y:S01]  /*0810*/  @P1 IMAD.WIDE R16, R13, 0x4, R10 ;  /* 0x000000040d101825 */ /* 0x000fe200078e020a */
[----:B------:R-:W5:Y:S03]  /*0820*/  @P1 LDG.E R20, desc[UR36][R10.64] ;  /* 0x000000240a141981 */ /* 0x000f66000c1e1900 */
[----:B----4-:R-:W-:Y:S01]  /*0830*/  @!P0 IMAD.WIDE.U32 R4, R21, 0x4, R4 ;  /* 0x0000000415048825 */ /* 0x010fe200078e0004 */
[----:B------:R-:W2:Y:S04]  /*0840*/  @P1 LDG.E R2, desc[UR36][R2.64+0x4] ;  /* 0x0000042402021981 */ /* 0x000ea8000c1e1900 */
[----:B------:R-:W2:Y:S01]  /*0850*/  @P1 LDG.E R16, desc[UR36][R16.64] ;  /* 0x0000002410101981 */ /* 0x000ea2000c1e1900 */
[----:B0-----:R-:W-:-:S03]  /*0860*/  @!P0 IMAD.WIDE R6, R25, 0x4, R6 ;  /* 0x0000000419068825 */ /* 0x001fc600078e0206 */
[----:B------:R-:W3:Y:S04]  /*0870*/  @!P0 LDG.E R5, desc[UR36][R4.64] ;  /* 0x0000002404058981 */ /* 0x000ee8000c1e1900 */
[----:B------:R-:W3:Y:S01]  /*0880*/  @!P0 LDG.E R6, desc[UR36][R6.64] ;  /* 0x0000002406068981 */ /* 0x000ee2000c1e1900 */
[----:B-----5:R-:W-:-:S04]  /*0890*/  @P1 FFMA R9, R9, R20, R14 ;  /* 0x0000001409091223 */ /* 0x020fc8000000000e */
[----:B--2---:R-:W-:-:S04]  /*08a0*/  @P1 FFMA R14, R2, R16, R9 ;  /* 0x00000010020e1223 */ /* 0x004fc80000000009 */
[----:B---3--:R-:W-:-:S07]  /*08b0*/  @!P0 FFMA R14, R5, R6, R14 ;  /* 0x00000006050e8223 */ /* 0x008fce000000000e */
.L_x_35:
[----:B------:R-:W1:Y:S01]  /*08c0*/  LDC.64 R2, c[0x0][0x390] ;  /* 0x0000e400ff027b82 */ /* 0x000e620000000a00 */
[----:B------:R-:W-:Y:S01]  /*08d0*/  IADD3 R15, PT, PT, R0, R15, RZ ;  /* 0x0000000f000f7210 */ /* 0x000fe20007ffe0ff */
[----:B------:R-:W-:Y:S01]  /*08e0*/  UIADD3 UR4, UPT, UPT, UR4, 0x1, URZ ;  /* 0x0000000104047890 */ /* 0x000fe2000fffe0ff */
[----:B------:R-:W-:-:S05]  /*08f0*/  IADD3 R12, PT, PT, R12, 0x1, RZ ;  /* 0x000000010c0c7810 */ /* 0x000fca0007ffe0ff */
[----:B------:R-:W-:Y:S01]  /*0900*/  ISETP.NE.AND P0, PT, R13, UR4, PT ;  /* 0x000000040d007c0c */ /* 0x000fe2000bf05270 */
[----:B-1----:R-:W-:-:S05]  /*0910*/  IMAD.WIDE R2, R15, 0x4, R2 ;  /* 0x000000040f027825 */ /* 0x002fca00078e0202 */
[----:B0-----:R1:W-:Y:S07]  /*0920*/  STG.E desc[UR36][R2.64], R14 ;  /* 0x0000000e02007986 */ /* 0x0013ee000c101924 */
[----:B------:R-:W-:Y:S05]  /*0930*/  @P0 BRA `(.L_x_37) ;  /* 0xfffffff800140947 */ /* 0x000fea000383ffff */
[----:B------:R-:W-:Y:S01]  /*0940*/  IMAD.WIDE R16, R13, 0x4, R2 ;  /* 0x000000040d107825 */ /* 0x000fe200078e0202 */
[----:B------:R-:W-:Y:S01]  /*0950*/  MOV R25, 0x0 ;  /* 0x0000000000197802 */ /* 0x000fe20000000f00 */
[----:B------:R-:W0:Y:S03]  /*0960*/  LDCU.64 UR4, c[0x4][0x8] ;  /* 0x01000100ff0477ac */ /* 0x000e260008000a00 */
[----:B------:R-:W2:Y:S01]  /*0970*/  LDG.E R0, desc[UR36][R16.64] ;  /* 0x0000002410007981 */ /* 0x000ea2000c1e1900 */
[----:B------:R-:W-:Y:S01]  /*0980*/  IMAD.IADD R26, R15, 0x1, R13 ;  /* 0x000000010f1a7824 */ /* 0x000fe200078e020d */
[----:B-1----:R1:W3:Y:S01]  /*0990*/  LDC.64 R2, c[0x4][R25] ;  /* 0x0100000019027b82 */ /* 0x0022e20000000a00 */
[----:B------:R-:W-:Y:S02]  /*09a0*/  MOV R6, R23 ;  /* 0x0000001700067202 */ /* 0x000fe40000000f00 */
[----:B------:R-:W-:Y:S01]  /*09b0*/  MOV R7, R24 ;  /* 0x0000001800077202 */ /* 0x000fe20000000f00 */
[----:B------:R1:W-:Y:S01]  /*09c0*/  STL [R1], R26 ;  /* 0x0000001a01007387 */ /* 0x0003e20000100800 */
[----:B0-----:R-:W-:-:S02]  /*09d0*/  MOV R4, UR4 ;  /* 0x0000000400047c02 */ /* 0x001fc40008000f00 */
[----:B------:R-:W-:Y:S01]  /*09e0*/  MOV R5, UR5 ;  /* 0x0000000500057c02 */ /* 0x000fe20008000f00 */
[----:B--2---:R-:W0:Y:S02]  /*09f0*/  F2F.F64.F32 R8, R0 ;  /* 0x0000000000087310 */ /* 0x004e240000201800 */
[----:B0--3--:R1:W-:Y:S04]  /*0a00*/  STL.64 [R1+0x8], R8 ;  /* 0x0000080801007387 */ /* 0x0093e80000100a00 */
[----:B------:R-:W-:-:S07]  /*0a10*/  LEPC R20, `(.L_x_38) ;  /* 0x000000001014794e */ /* 0x000fce0000000000 */
[----:B-1----:R-:W-:Y:S05]  /*0a20*/  CALL.ABS.NOINC R2 ;  /* 0x0000000002007343 */ /* 0x002fea0003c00000 */
.L_x_38:
[----:B------:R-:W2:Y:S01]  /*0a30*/  LDG.E R16, desc[UR36][R16.64] ;  /* 0x0000002410107981 */ /* 0x000ea2000c1e1900 */
[----:B------:R0:W1:Y:S01]  /*0a40*/  LDC.64 R8, c[0x4][R25] ;  /* 0x0100000019087b82 */ /* 0x0000620000000a00 */
[----:B------:R-:W3:Y:S01]  /*0a50*/  LDCU.64 UR4, c[0x4][0x10] ;  /* 0x01000200ff0477ac */ /* 0x000ee20008000a00 */
[----:B------:R-:W-:Y:S01]  /*0a60*/  MOV R6, R23 ;  /* 0x0000001700067202 */ /* 0x000fe20000000f00 */
[----:B------:R0:W-:Y:S01]  /*0a70*/  STL.64 [R1], R18 ;  /* 0x0000001201007387 */ /* 0x0001e20000100a00 */
[----:B------:R-:W-:-:S03]  /*0a80*/  MOV R7, R24 ;  /* 0x0000001800077202 */ /* 0x000fc60000000f00 */
[----:B------:R0:W-:Y:S01]  /*0a90*/  STL [R1+0x8], R26 ;  /* 0x0000081a01007387 */ /* 0x0001e20000100800 */
[----:B---3--:R-:W-:Y:S01]  /*0aa0*/  MOV R4, UR4 ;  /* 0x0000000400047c02 */ /* 0x008fe20008000f00 */
[----:B------:R-:W-:Y:S01]  /*0ab0*/  IMAD.U32 R5, RZ, RZ, UR5 ;  /* 0x00000005ff057e24 */ /* 0x000fe2000f8e00ff */
[----:B--2---:R-:W2:Y:S02]  /*0ac0*/  F2F.F64.F32 R2, R16 ;  /* 0x0000001000027310 */ /* 0x004ea40000201800 */
[----:B-12---:R0:W-:Y:S04]  /*0ad0*/  STL.64 [R1+0x10], R2 ;  /* 0x0000100201007387 */ /* 0x0061e80000100a00 */
[----:B------:R-:W-:-:S07]  /*0ae0*/  LEPC R20, `(.L_x_39) ;  /* 0x000000001014794e */ /* 0x000fce0000000000 */
[----:B0-----:R-:W-:Y:S05]  /*0af0*/  CALL.ABS.NOINC R8 ;  /* 0x0000000008007343 */ /* 0x001fea0003c00000 */
.L_x_39:
[----:B------:R0:W-:Y:S01]  /*0b00*/  STL [R1], R22 ;  /* 0x0000001601007387 */ /* 0x0001e20000100800 */
[----:B------:R0:W1:Y:S01]  /*0b10*/  LDC.64 R2, c[0x4][R25] ;  /* 0x0100000019027b82 */ /* 0x0000620000000a00 */
[----:B------:R-:W2:Y:S01]  /*0b20*/  LDCU.64 UR4, c[0x4][0x18] ;  /* 0x01000300ff0477ac */ /* 0x000ea20008000a00 */
[----:B------:R-:W-:Y:S02]  /*0b30*/  MOV R6, R23 ;  /* 0x0000001700067202 */ /* 0x000fe40000000f00 */
[----:B------:R-:W-:Y:S02]  /*0b40*/  MOV R7, R24 ;  /* 0x0000001800077202 */ /* 0x000fe40000000f00 */
[----:B--2---:R-:W-:Y:S02]  /*0b50*/  MOV R4, UR4 ;  /* 0x0000000400047c02 */ /* 0x004fe40008000f00 */
[----:B0-----:R-:W-:-:S07]  /*0b60*/  MOV R5, UR5 ;  /* 0x0000000500057c02 */ /* 0x001fce0008000f00 */
[----:B------:R-:W-:-:S07]  /*0b70*/  LEPC R20, `(.L_x_40) ;  /* 0x000000001014794e */ /* 0x000fce0000000000 */
[----:B-1----:R-:W-:Y:S05]  /*0b80*/  CALL.ABS.NOINC R2 ;  /* 0x0000000002007343 */ /* 0x002fea0003c00000 */
.L_x_40:
[----:B------:R-:W-:Y:S05]  /*0b90*/  EXIT ;  /* 0x000000000000794d */ /* 0x000fea0003800000 */
.L_x_41:
        /* <DEDUP_REMOVED lines=14> */
.L_x_51:


//--------------------- .text._Z15MatrixMulKernelPfS_S_i --------------------------
	.section	.text._Z15MatrixMulKernelPfS_S_i,"ax",@progbits
	.align	128
        .global         _Z15MatrixMulKernelPfS_S_i
        .type           _Z15MatrixMulKernelPfS_S_i,@function
        .size           _Z15MatrixMulKernelPfS_S_i,(.L_x_52 - _Z15MatrixMulKernelPfS_S_i)
        .other          _Z15MatrixMulKernelPfS_S_i,@"STO_CUDA_ENTRY STV_DEFAULT"
_Z15MatrixMulKernelPfS_S_i:
.text._Z15MatrixMulKernelPfS_S_i:
        /* <DEDUP_REMOVED lines=11> */
[----:B-1----:R-:W-:Y:S01]  /*00b0*/  IMAD R15, R15, UR4, R0 ;  /* 0x000000040f0f7c24 */ /* 0x002fe2000f8e0200 */
[----:B------:R-:W-:-:S13]  /*00c0*/  R2UR UR4, R1 ;  /* 0x00000000010472ca */ /* 0x000fda00000e0000 */
[----:B----4-:R-:W-:Y:S01]  /*00d0*/  UIADD3 UR38, UP0, UPT, UR4, UR38, URZ ;  /* 0x0000002604267290 */ /* 0x010fe2000ff1e0ff */
[----:B0-----:R-:W-:-:S03]  /*00e0*/  IMAD R18, R18, UR5, R3 ;  /* 0x0000000512127c24 */ /* 0x001fc6000f8e0203 */
[----:B--2---:R-:W-:Y:S02]  /*00f0*/  UIADD3.X UR39, UPT, UPT, URZ, UR39, URZ, UP0, !UPT ;  /* 0x00000027ff277290 */ /* 0x004fe400087fe4ff */
[----:B------:R-:W-:-:S04]  /*0100*/  VIMNMX R0, PT, PT, R15, R18, !PT ;  /* 0x000000120f007248 */ /* 0x000fc80007fe0100 */
[----:B---3--:R-:W-:-:S13]  /*0110*/  ISETP.GE.AND P0, PT, R0, UR16, PT ;  /* 0x0000001000007c0c */ /* 0x008fda000bf06270 */
[----:B------:R-:W-:Y:S05]  /*0120*/  @P0 EXIT ;  /* 0x000000000000094d */ /* 0x000fea0003800000 */
[----:B------:R-:W-:Y:S01]  /*0130*/  UISETP.GE.U32.AND UP0, UPT, UR16, 0x8, UPT ;  /* 0x000000081000788c */ /* 0x000fe2000bf06070 */
[----:B------:R-:W-:Y:S02]  /*0140*/  HFMA2 R3, -RZ, RZ, 0, 0 ;  /* 0x00000000ff037431 */ /* 0x000fe400000001ff */
[----:B------:R-:W-:Y:S01]  /*0150*/  IMAD R15, R15, UR16, RZ ;  /* 0x000000100f0f7c24 */ /* 0x000fe2000f8e02ff */
[----:B------:R-:W0:Y:S01]  /*0160*/  LDCU.64 UR36, c[0x0][0x358] ;  /* 0x00006b00ff2477ac */ /* 0x000e220008000a00 */
[----:B------:R-:W-:-:S04]  /*0170*/  UMOV UR4, URZ ;  /* 0x000000ff00047c82 */ /* 0x000fc80008000000 */
[----:B------:R-:W-:Y:S05]  /*0180*/  BRA.U !UP0, `(.L_x_42) ;  /* 0x0000000508047547 */ /* 0x000fea000b800000 */
[----:B------:R-:W1:Y:S01]  /*0190*/  LDCU.128 UR20, c[0x0][0x380] ;  /* 0x00007000ff1477ac */ /* 0x000e620008000c00 */
[----:B------:R-:W-:Y:S01]  /*01a0*/  MOV R0, R18 ;  /* 0x0000001200007202 */ /* 0x000fe20000000f00 */
[----:B------:R-:W-:-:S04]  /*01b0*/  ULOP3.LUT UR4, UR16, 0x7ffffff8, URZ, 0xc0, !UPT ;  /* 0x7ffffff810047892 */ /* 0x000fc8000f8ec0ff */
[----:B------:R-:W-:Y:S01]  /*01c0*/  UIADD3 UR4, UPT, UPT, -UR4, URZ, URZ ;  /* 0x000000ff04047290 */ /* 0x000fe2000fffe1ff */
[----:B-1----:R-:W-:Y:S01]  /*01d0*/  MOV R2, UR20 ;  /* 0x0000001400027c02 */ /* 0x002fe20008000f00 */
[----:B------:R-:W-:Y:S01]  /*01e0*/  IMAD.U32 R3, RZ, RZ, UR21 ;  /* 0x00000015ff037e24 */ /* 0x000fe2000f8e00ff */
[----:B------:R-:W-:Y:S02]  /*01f0*/  UIMAD.WIDE UR6, UR16, 0xc, UR22 ;  /* 0x0000000c100678a5 */ /* 0x000fe4000f8e0216 */
[----:B------:R-:W-:Y:S01]  /*0200*/  UIMAD.WIDE UR8, UR16, 0x10, UR22 ;  /* 0x00000010100878a5 */ /* 0x000fe2000f8e0216 */
[----:B------:R-:W-:Y:S01]  /*0210*/  IMAD.WIDE.U32 R2, R15, 0x4, R2 ;  /* 0x000000040f027825 */ /* 0x000fe200078e0002 */
[----:B------:R-:W-:Y:S02]  /*0220*/  UIMAD.WIDE UR10, UR16, 0x14, UR22 ;  /* 0x00000014100a78a5 */ /* 0x000fe4000f8e0216 */
[----:B------:R-:W-:Y:S01]  /*0230*/  UIMAD.WIDE UR12, UR16, 0x18, UR22 ;  /* 0x00000018100c78a5 */ /* 0x000fe2000f8e0216 */
[----:B------:R-:W-:Y:S01]  /*0240*/  IADD3 R4, P0, PT, R2, 0x10, RZ ;  /* 0x0000001002047810 */ /* 0x000fe20007f1e0ff */
[----:B------:R-:W-:-:S03]  /*0250*/  UIMAD.WIDE UR14, UR16, 0x1c, UR22 ;  /* 0x0000001c100e78a5 */ /* 0x000fc6000f8e0216 */
[----:B------:R-:W-:Y:S02]  /*0260*/  IADD3.X R5, PT, PT, RZ, R3, RZ, P0, !PT ;  /* 0x00000003ff057210 */ /* 0x000fe400007fe4ff */
[----:B------:R-:W-:-:S07]  /*0270*/  MOV R3, RZ ;  /* 0x000000ff00037202 */ /* 0x000fce0000000f00 */
.L_x_43:
[----:B------:R-:W-:Y:S01]  /*0280*/  IMAD.MOV.U32 R23, RZ, RZ, 0x4 ;  /* 0x00000004ff177424 */ /* 0x000fe200078e00ff */
[----:B------:R-:W-:Y:S02]  /*0290*/  UIMAD.WIDE UR18, UR16, 0x8, UR22 ;  /* 0x00000008101278a5 */ /* 0x000fe4000f8e0216 */
[----:B------:R-:W-:Y:S01]  /*02a0*/  MOV R11, UR16 ;  /* 0x00000010000b7c02 */ /* 0x000fe20008000f00 */
[----:B0-----:R-:W2:Y:S01]  /*02b0*/  LDG.E R20, desc[UR36][R4.64+-0x10] ;  /* 0xfffff02404147981 */ /* 0x001ea2000c1e1900 */
[----:B------:R-:W-:-:S04]  /*02c0*/  IMAD.WIDE R22, R0, R23, UR22 ;  /* 0x0000001600167e25 */ /* 0x000fc8000f8e0217 */
[----:B------:R-:W-:Y:S01]  /*02d0*/  HFMA2 R7, -RZ, RZ, 0, 2.384185791015625e-07 ;  /* 0x00000004ff077431 */ /* 0x000fe200000001ff */
[----:B------:R-:W-:Y:S01]  /*02e0*/  MOV R24, UR18 ;  /* 0x0000001200187c02 */ /* 0x000fe20008000f00 */
[----:B------:R-:W-:Y:S01]  /*02f0*/  IMAD.MOV.U32 R13, RZ, RZ, 0x4 ;  /* 0x00000004ff0d7424 */ /* 0x000fe200078e00ff */
[----:B------:R-:W-:Y:S01]  /*0300*/  MOV R25, UR19 ;  /* 0x0000001300197c02 */ /* 0x000fe20008000f00 */
[----:B------:R-:W-:Y:S01]  /*0310*/  IMAD.WIDE R10, R11, 0x4, R22 ;  /* 0x000000040b0a7825 */ /* 0x000fe200078e0216 */
[----:B------:R-:W3:Y:S04]  /*0320*/  LDG.E R16, desc[UR36][R4.64+-0xc] ;  /* 0xfffff42404107981 */ /* 0x000ee8000c1e1900 */
[----:B------:R-:W2:Y:S01]  /*0330*/  LDG.E R22, desc[UR36][R22.64] ;  /* 0x0000002416167981 */ /* 0x000ea2000c1e1900 */
[----:B------:R-:W-:-:S03]  /*0340*/  IMAD.WIDE R24, R0, 0x4, R24 ;  /* 0x0000000400187825 */ /* 0x000fc600078e0218 */
[----:B------:R0:W3:Y:S01]  /*0350*/  LDG.E R21, desc[UR36][R10.64] ;  /* 0x000000240a157981 */ /* 0x0000e2000c1e1900 */
[C---:B------:R-:W-:Y:S01]  /*0360*/  IMAD.WIDE R12, R0.reuse, R13, UR6 ;  /* 0x00000006000c7e25 */ /* 0x040fe2000f8e020d */
[----:B------:R-:W-:Y:S02]  /*0370*/  MOV R9, 0x4 ;  /* 0x0000000400097802 */ /* 0x000fe40000000f00 */
[----:B------:R-:W4:Y:S01]  /*0380*/  LDG.E R19, desc[UR36][R24.64] ;  /* 0x0000002418137981 */ /* 0x000f22000c1e1900 */
[----:B------:R-:W-:-:S03]  /*0390*/  IMAD.WIDE R6, R0, R7, UR8 ;  /* 0x0000000800067e25 */ /* 0x000fc6000f8e0207 */
[----:B------:R-:W4:Y:S01]  /*03a0*/  LDG.E R14, desc[UR36][R4.64+-0x8] ;  /* 0xfffff824040e7981 */ /* 0x000f22000c1e1900 */
[----:B0-----:R-:W-:-:S03]  /*03b0*/  HFMA2 R11, -RZ, RZ, 0, 2.384185791015625e-07 ;  /* 0x00000004ff0b7431 */ /* 0x001fc600000001ff */
[----:B------:R0:W5:Y:S01]  /*03c0*/  LDG.E R17, desc[UR36][R12.64] ;  /* 0x000000240c117981 */ /* 0x000162000c1e1900 */
[----:B------:R-:W-:-:S03]  /*03d0*/  IMAD.WIDE R8, R0, R9, UR10 ;  /* 0x0000000a00087e25 */ /* 0x000fc6000f8e0209 */
[----:B------:R-:W5:Y:S01]  /*03e0*/  LDG.E R2, desc[UR36][R4.64+-0x4] ;  /* 0xfffffc2404027981 */ /* 0x000f62000c1e1900 */
[----:B------:R-:W-:-:S03]  /*03f0*/  IMAD.MOV.U32 R27, RZ, RZ, 0x4 ;  /* 0x00000004ff1b7424 */ /* 0x000fc600078e00ff */
[----:B------:R-:W5:Y:S01]  /*0400*/  LDG.E R6, desc[UR36][R6.64] ;  /* 0x0000002406067981 */ /* 0x000f62000c1e1900 */
[----:B------:R-:W-:-:S03]  /*0410*/  IMAD.WIDE R10, R0, R11, UR12 ;  /* 0x0000000c000a7e25 */ /* 0x000fc6000f8e020b */
[----:B------:R-:W5:Y:S01]  /*0420*/  LDG.E R23, desc[UR36][R4.64] ;  /* 0x0000002404177981 */ /* 0x000f62000c1e1900 */
[----:B0-----:R-:W-:-:S03]  /*0430*/  IMAD.WIDE R12, R0, R27, UR14 ;  /* 0x0000000e000c7e25 */ /* 0x001fc6000f8e021b */
[----:B------:R-:W5:Y:S04]  /*0440*/  LDG.E R9, desc[UR36][R8.64] ;  /* 0x0000002408097981 */ /* 0x000f68000c1e1900 */
[----:B------:R-:W5:Y:S04]  /*0450*/  LDG.E R24, desc[UR36][R4.64+0x4] ;  /* 0x0000042404187981 */ /* 0x000f68000c1e1900 */
[----:B------:R-:W5:Y:S04]  /*0460*/  LDG.E R10, desc[UR36][R10.64] ;  /* 0x000000240a0a7981 */ /* 0x000f68000c1e1900 */
[----:B------:R-:W5:Y:S04]  /*0470*/  LDG.E R25, desc[UR36][R4.64+0x8] ;  /* 0x0000082404197981 */ /* 0x000f68000c1e1900 */
[----:B------:R-:W5:Y:S04]  /*0480*/  LDG.E R12, desc[UR36][R12.64] ;  /* 0x000000240c0c7981 */ /* 0x000f68000c1e1900 */
[----:B------:R0:W5:Y:S01]  /*0490*/  LDG.E R27, desc[UR36][R4.64+0xc] ;  /* 0x00000c24041b7981 */ /* 0x000162000c1e1900 */
[----:B------:R-:W-:-:S04]  /*04a0*/  UIADD3 UR4, UPT, UPT, UR4, 0x8, URZ ;  /* 0x0000000804047890 */ /* 0x000fc8000fffe0ff */
[----:B------:R-:W-:Y:S01]  /*04b0*/  UISETP.NE.AND UP0, UPT, UR4, URZ, UPT ;  /* 0x000000ff0400728c */ /* 0x000fe2000bf05270 */
[----:B0-----:R-:W-:-:S04]  /*04c0*/  IADD3 R4, P0, PT, R4, 0x20, RZ ;  /* 0x0000002004047810 */ /* 0x001fc80007f1e0ff */
[----:B------:R-:W-:Y:S01]  /*04d0*/  IADD3.X R5, PT, PT, RZ, R5, RZ, P0, !PT ;  /* 0x00000005ff057210 */ /* 0x000fe200007fe4ff */
[----:B--2---:R-:W-:-:S04]  /*04e0*/  FFMA R3, R20, R22, R3 ;  /* 0x0000001614037223 */ /* 0x004fc80000000003 */
[----:B---3--:R-:W-:-:S04]  /*04f0*/  FFMA R3, R16, R21, R3 ;  /* 0x0000001510037223 */ /* 0x008fc80000000003 */
[----:B----4-:R-:W-:-:S04]  /*0500*/  FFMA R3, R14, R19, R3 ;  /* 0x000000130e037223 */ /* 0x010fc80000000003 */
[----:B-----5:R-:W-:Y:S01]  /*0510*/  FFMA R2, R2, R17, R3 ;  /* 0x0000001102027223 */ /* 0x020fe20000000003 */
[----:B------:R-:W-:-:S03]  /*0520*/  MOV R3, UR16 ;  /* 0x0000001000037c02 */ /* 0x000fc60008000f00 */
[----:B------:R-:W-:Y:S01]  /*0530*/  FFMA R23, R23, R6, R2 ;  /* 0x0000000617177223 */ /* 0x000fe20000000002 */
[----:B------:R-:W-:-:S03]  /*0540*/  LEA R0, R3, R0, 0x3 ;  /* 0x0000000003007211 */ /* 0x000fc600078e18ff */
[----:B------:R-:W-:-:S04]  /*0550*/  FFMA R24, R24, R9, R23 ;  /* 0x0000000918187223 */ /* 0x000fc80000000017 */
[----:B------:R-:W-:-:S04]  /*0560*/  FFMA R10, R25, R10, R24 ;  /* 0x0000000a190a7223 */ /* 0x000fc80000000018 */
[----:B------:R-:W-:Y:S01]  /*0570*/  FFMA R3, R27, R12, R10 ;  /* 0x0000000c1b037223 */ /* 0x000fe2000000000a */
[----:B------:R-:W-:Y:S06]  /*0580*/  BRA.U UP0, `(.L_x_43) ;  /* 0xfffffffd003c7547 */ /* 0x000fec000b83ffff */
[----:B------:R-:W-:-:S12]  /*0590*/  ULOP3.LUT UR4, UR16, 0x7ffffff8, URZ, 0xc0, !UPT ;  /* 0x7ffffff810047892 */ /* 0x000fd8000f8ec0ff */
.L_x_42:
[----:B------:R-:W-:-:S04]  /*05a0*/  ULOP3.LUT UR6, UR16, 0x7, URZ, 0xc0, !UPT ;  /* 0x0000000710067892 */ /* 0x000fc8000f8ec0ff */
[----:B------:R-:W-:-:S09]  /*05b0*/  UISETP.NE.AND UP0, UPT, UR6, URZ, UPT ;  /* 0x000000ff0600728c */ /* 0x000fd2000bf05270 */
[----:B------:R-:W-:Y:S05]  /*05c0*/  BRA.U !UP0, `(.L_x_44) ;  /* 0x0000000508387547 */ /* 0x000fea000b800000 */
[----:B------:R-:W-:Y:S02]  /*05d0*/  UISETP.GE.U32.AND UP0, UPT, UR6, 0x4, UPT ;  /* 0x000000040600788c */ /* 0x000fe4000bf06070 */
[----:B------:R-:W-:-:S04]  /*05e0*/  ULOP3.LUT UR5, UR16, 0x3, URZ, 0xc0, !UPT ;  /* 0x0000000310057892 */ /* 0x000fc8000f8ec0ff */
[----:B------:R-:W-:-:S03]  /*05f0*/  UISETP.NE.AND UP1, UPT, UR5, URZ, UPT ;  /* 0x000000ff0500728c */ /* 0x000fc6000bf25270 */
[----:B------:R-:W-:Y:S08]  /*0600*/  BRA.U !UP0, `(.L_x_45) ;  /* 0x00000001087c7547 */ /* 0x000ff0000b800000 */
[----:B------:R-:W1:Y:S01]  /*0610*/  LDC.64 R8, c[0x0][0x388] ;  /* 0x0000e200ff087b82 */ /* 0x000e620000000a00 */
[----:B------:R-:W2:Y:S01]  /*0620*/  LDCU.64 UR6, c[0x0][0x380] ;  /* 0x00007000ff0677ac */ /* 0x000ea20008000a00 */
[----:B------:R-:W-:Y:S01]  /*0630*/  IMAD.U32 R11, RZ, RZ, UR4 ;  /* 0x00000004ff0b7e24 */ /* 0x000fe2000f8e00ff */
[C---:B------:R-:W-:Y:S01]  /*0640*/  IADD3 R5, PT, PT, R15.reuse, UR4, RZ ;  /* 0x000000040f057c10 */ /* 0x040fe2000fffe0ff */
[----:B------:R-:W-:Y:S01]  /*0650*/  IMAD.U32 R13, RZ, RZ, UR16 ;  /* 0x00000010ff0d7e24 */ /* 0x000fe2000f8e00ff */
[----:B------:R-:W-:Y:S01]  /*0660*/  IADD3 R0, P0, PT, R15, UR4, RZ ;  /* 0x000000040f007c10 */ /* 0x000fe2000ff1e0ff */
[----:B------:R-:W-:Y:S02]  /*0670*/  IMAD R11, R11, UR16, R18 ;  /* 0x000000100b0b7c24 */ /* 0x000fe4000f8e0212 */
[----:B------:R-:W3:Y:S01]  /*0680*/  LDC.64 R6, c[0x0][0x380] ;  /* 0x0000e000ff067b82 */ /* 0x000ee20000000a00 */
[----:B------:R-:W-:Y:S01]  /*0690*/  MOV R17, UR16 ;  /* 0x0000001000117c02 */ /* 0x000fe20008000f00 */
[----:B-1----:R-:W-:Y:S01]  /*06a0*/  IMAD.WIDE R8, R11, 0x4, R8 ;  /* 0x000000040b087825 */ /* 0x002fe200078e0208 */
[----:B------:R-:W-:-:S05]  /*06b0*/  MOV R11, UR16 ;  /* 0x00000010000b7c02 */ /* 0x000fca0008000f00 */
[----:B------:R-:W-:Y:S02]  /*06c0*/  IMAD.WIDE R10, R11, 0x4, R8 ;  /* 0x000000040b0a7825 */ /* 0x000fe400078e0208 */
[----:B0-----:R-:W4:Y:S02]  /*06d0*/  LDG.E R8, desc[UR36][R8.64] ;  /* 0x0000002408087981 */ /* 0x001f24000c1e1900 */
[----:B---3--:R-:W-:Y:S01]  /*06e0*/  IMAD.WIDE.U32 R6, R5, 0x4, R6 ;  /* 0x0000000405067825 */ /* 0x008fe200078e0006 */
[----:B------:R-:W-:Y:S02]  /*06f0*/  IADD3.X R5, PT, PT, RZ, RZ, RZ, P0, !PT ;  /* 0x000000ffff057210 */ /* 0x000fe400007fe4ff */
[C---:B--2---:R-:W-:Y:S01]  /*0700*/  LEA R4, P0, R0.reuse, UR6, 0x2 ;  /* 0x0000000600047c11 */ /* 0x044fe2000f8010ff */
[----:B------:R-:W-:Y:S02]  /*0710*/  IMAD.WIDE R12, R13, 0x4, R10 ;  /* 0x000000040d0c7825 */ /* 0x000fe400078e020a */
[----:B------:R-:W4:Y:S01]  /*0720*/  LDG.E R6, desc[UR36][R6.64] ;  /* 0x0000002406067981 */ /* 0x000f22000c1e1900 */
[----:B------:R-:W-:-:S03]  /*0730*/  LEA.HI.X R5, R0, UR7, R5, 0x2, P0 ;  /* 0x0000000700057c11 */ /* 0x000fc600080f1405 */
[----:B------:R-:W2:Y:S01]  /*0740*/  LDG.E R0, desc[UR36][R10.64] ;  /* 0x000000240a007981 */ /* 0x000ea2000c1e1900 */
[----:B------:R-:W-:-:S03]  /*0750*/  IMAD.WIDE R16, R17, 0x4, R12 ;  /* 0x0000000411107825 */ /* 0x000fc600078e020c */
[----:B------:R-:W2:Y:S04]  /*0760*/  LDG.E R19, desc[UR36][R4.64+0x4] ;  /* 0x0000042404137981 */ /* 0x000ea8000c1e1900 */
[----:B------:R-:W3:Y:S04]  /*0770*/  LDG.E R2, desc[UR36][R12.64] ;  /* 0x000000240c027981 */ /* 0x000ee8000c1e1900 */
[----:B------:R-:W3:Y:S04]  /*0780*/  LDG.E R21, desc[UR36][R4.64+0x8] ;  /* 0x0000082404157981 */ /* 0x000ee8000c1e1900 */
[----:B------:R-:W5:Y:S04]  /*0790*/  LDG.E R23, desc[UR36][R4.64+0xc] ;  /* 0x00000c2404177981 */ /* 0x000f68000c1e1900 */
[----:B------:R-:W5:Y:S01]  /*07a0*/  LDG.E R16, desc[UR36][R16.64] ;  /* 0x0000002410107981 */ /* 0x000f62000c1e1900 */
[----:B------:R-:W-:Y:S01]  /*07b0*/  UIADD3 UR4, UPT, UPT, UR4, 0x4, URZ ;  /* 0x0000000404047890 */ /* 0x000fe2000fffe0ff */
[----:B----4-:R-:W-:-:S04]  /*07c0*/  FFMA R6, R6, R8, R3 ;  /* 0x0000000806067223 */ /* 0x010fc80000000003 */
[----:B--2---:R-:W-:-:S04]  /*07d0*/  FFMA R0, R19, R0, R6 ;  /* 0x0000000013007223 */ /* 0x004fc80000000006 */
[----:B---3--:R-:W-:-:S04]  /*07e0*/  FFMA R0, R21, R2, R0 ;  /* 0x0000000215007223 */ /* 0x008fc80000000000 */
[----:B-----5:R-:W-:-:S07]  /*07f0*/  FFMA R3, R23, R16, R0 ;  /* 0x0000001017037223 */ /* 0x020fce0000000000 */
.L_x_45:
[----:B------:R-:W-:Y:S05]  /*0800*/  BRA.U !UP1, `(.L_x_44) ;  /* 0x0000000109a87547 */ /* 0x000fea000b800000 */
[----:B------:R-:W-:Y:S01]  /*0810*/  UISETP.NE.AND UP0, UPT, UR5, 0x1, UPT ;  /* 0x000000010500788c */ /* 0x000fe2000bf05270 */
[----:B------:R-:W-:Y:S01]  /*0820*/  MOV R9, UR4 ;  /* 0x0000000400097c02 */ /* 0x000fe20008000f00 */
[----:B------:R-:W-:Y:S02]  /*0830*/  ULOP3.LUT UR5, UR16, 0x1, URZ, 0xc0, !UPT ;  /* 0x0000000110057892 */ /* 0x000fe4000f8ec0ff */
[----:B------:R-:W-:Y:S02]  /*0840*/  MOV R17, UR16 ;  /* 0x0000001000117c02 */ /* 0x000fe40008000f00 */
[----:B------:R-:W-:Y:S01]  /*0850*/  UISETP.NE.U32.AND UP1, UPT, UR5, 0x1, UPT ;  /* 0x000000010500788c */ /* 0x000fe2000bf25070 */
[----:B------:R-:W-:-:S04]  /*0860*/  PLOP3.LUT P1, PT, PT, PT, UP0, 0x80, 0x8 ;  /* 0x000000000008781c */ /* 0x000fc80003f2f008 */
[----:B------:R-:W1:Y:S01]  /*0870*/  @UP0 LDCU.128 UR8, c[0x0][0x380] ;  /* 0x00007000ff0807ac */ /* 0x000e620008000c00 */
[----:B------:R-:W-:Y:S01]  /*0880*/  PLOP3.LUT P0, PT, PT, PT, UP1, 0x80, 0x8 ;  /* 0x000000000008781c */ /* 0x000fe20003f0f018 */
[----:B------:R-:W2:Y:S04]  /*0890*/  @UP0 LDCU.64 UR6, c[0x0][0x380] ;  /* 0x00007000ff0607ac */ /* 0x000ea80008000a00 */
[----:B------:R-:W3:Y:S03]  /*08a0*/  @!UP1 LDCU.128 UR12, c[0x0][0x380] ;  /* 0x00007000ff0c97ac */ /* 0x000ee60008000c00 */
[C---:B------:R-:W-:Y:S02]  /*08b0*/  @P1 IADD3 R5, PT, PT, R15.reuse, UR4, RZ ;  /* 0x000000040f051c10 */ /* 0x040fe4000fffe0ff */
[----:B------:R-:W-:Y:S01]  /*08c0*/  @P1 IADD3 R0, P2, PT, R15, UR4, RZ ;  /* 0x000000040f001c10 */ /* 0x000fe2000ff5e0ff */
[----:B------:R-:W-:Y:S01]  /*08d0*/  @UP0 UIADD3 UR4, UPT, UPT, UR4, 0x2, URZ ;  /* 0x0000000204040890 */ /* 0x000fe2000fffe0ff */
[----:B-1----:R-:W-:Y:S01]  /*08e0*/  MOV R12, UR8 ;  /* 0x00000008000c7c02 */ /* 0x002fe20008000f00 */
[----:B------:R-:W-:Y:S01]  /*08f0*/  IMAD.U32 R13, RZ, RZ, UR9 ;  /* 0x00000009ff0d7e24 */ /* 0x000fe2000f8e00ff */
[----:B------:R-:W-:-:S02]  /*0900*/  MOV R6, UR10 ;  /* 0x0000000a00067c02 */ /* 0x000fc40008000f00 */
[----:B------:R-:W-:Y:S01]  /*0910*/  MOV R7, UR11 ;  /* 0x0000000b00077c02 */ /* 0x000fe20008000f00 */
[----:B------:R-:W-:-:S04]  /*0920*/  @P1 IMAD.WIDE.U32 R12, R5, 0x4, R12 ;  /* 0x00000004050c1825 */ /* 0x000fc800078e000c */
[----:B------:R-:W-:Y:S02]  /*0930*/  @P1 IMAD R5, R9, UR16, R18 ;  /* 0x0000001009051c24 */ /* 0x000fe4000f8e0212 */
[----:B------:R-:W-:Y:S01]  /*0940*/  @P1 IMAD.X R9, RZ, RZ, RZ, P2 ;  /* 0x000000ffff091224 */ /* 0x000fe200010e06ff */
[C---:B--2---:R-:W-:Y:S01]  /*0950*/  @P1 LEA R4, P2, R0.reuse, UR6, 0x2 ;  /* 0x0000000600041c11 */ /* 0x044fe2000f8410ff */
[----:B------:R-:W-:Y:S01]  /*0960*/  @P1 IMAD.WIDE R6, R5, 0x4, R6 ;  /* 0x0000000405061825 */ /* 0x000fe200078e0206 */
[----:B------:R-:W-:Y:S01]  /*0970*/  MOV R21, UR4 ;  /* 0x0000000400157c02 */ /* 0x000fe20008000f00 */
[----:B0-----:R-:W2:Y:S01]  /*0980*/  @P1 LDG.E R12, desc[UR36][R12.64] ;  /* 0x000000240c0c1981 */ /* 0x001ea2000c1e1900 */
[----:B------:R-:W-:Y:S01]  /*0990*/  @P1 LEA.HI.X R5, R0, UR7, R9, 0x2, P2 ;  /* 0x0000000700051c11 */ /* 0x000fe200090f1409 */
[----:B---3--:R-:W-:Y:S01]  /*09a0*/  IMAD.U32 R11, RZ, RZ, UR13 ;  /* 0x0000000dff0b7e24 */ /* 0x008fe2000f8e00ff */
[----:B------:R-:W-:Y:S01]  /*09b0*/  MOV R10, UR12 ;  /* 0x0000000c000a7c02 */ /* 0x000fe20008000f00 */
[----:B------:R-:W-:Y:S01]  /*09c0*/  @P1 IMAD.WIDE R16, R17, 0x4, R6 ;  /* 0x0000000411101825 */ /* 0x000fe200078e0206 */
[----:B------:R-:W-:Y:S01]  /*09d0*/  @!P0 IADD3 R19, PT, PT, R15, UR4, RZ ;  /* 0x000000040f138c10 */ /* 0x000fe2000fffe0ff */
[----:B------:R-:W2:Y:S01]  /*09e0*/  @P1 LDG.E R6, desc[UR36][R6.64] ;  /* 0x0000002406061981 */ /* 0x000ea2000c1e1900 */
[----:B------:R-:W-:Y:S01]  /*09f0*/  MOV R8, UR14 ;  /* 0x0000000e00087c02 */ /* 0x000fe20008000f00 */
[----:B------:R-:W-:Y:S01]  /*0a00*/  @!P0 IMAD R21, R21, UR16, R18 ;  /* 0x0000001015158c24 */ /* 0x000fe2000f8e0212 */
[----:B------:R-:W-:Y:S01]  /*0a10*/  MOV R9, UR15 ;  /* 0x0000000f00097c02 */ /* 0x000fe20008000f00 */
[----:B------:R-:W-:Y:S01]  /*0a20*/  @!P0 IMAD.WIDE.U32 R10, R19, 0x4, R10 ;  /* 0x00000004130a8825 */ /* 0x000fe200078e000a */
[----:B------:R-:W3:Y:S03]  /*0a30*/  @P1 LDG.E R16, desc[UR36][R16.64] ;  /* 0x0000002410101981 */ /* 0x000ee6000c1e1900 */
[----:B------:R-:W-:Y:S01]  /*0a40*/  @!P0 IMAD.WIDE R8, R21, 0x4, R8 ;  /* 0x0000000415088825 */ /* 0x000fe200078e0208 */
[----:B------:R-:W3:Y:S04]  /*0a50*/  @P1 LDG.E R5, desc[UR36][R4.64+0x4] ;  /* 0x0000042404051981 */ /* 0x000ee8000c1e1900 */
[----:B------:R-:W4:Y:S04]  /*0a60*/  @!P0 LDG.E R10, desc[UR36][R10.64] ;  /* 0x000000240a0a8981 */ /* 0x000f28000c1e1900 */
[----:B------:R-:W4:Y:S01]  /*0a70*/  @!P0 LDG.E R8, desc[UR36][R8.64] ;  /* 0x0000002408088981 */ /* 0x000f22000c1e1900 */
[----:B--2---:R-:W-:-:S04]  /*0a80*/  @P1 FFMA R12, R12, R6, R3 ;  /* 0x000000060c0c1223 */ /* 0x004fc80000000003 */
[----:B---3--:R-:W-:-:S04]  /*0a90*/  @P1 FFMA R3, R5, R16, R12 ;  /* 0x0000001005031223 */ /* 0x008fc8000000000c */
[----:B----4-:R-:W-:-:S07]  /*0aa0*/  @!P0 FFMA R3, R10, R8, R3 ;  /* 0x000000080a038223 */ /* 0x010fce0000000003 */
.L_x_44:
[----:B------:R-:W1:Y:S01]  /*0ab0*/  LDC.64 R16, c[0x0][0x390] ;  /* 0x0000e400ff107b82 */ /* 0x000e620000000a00 */
[----:B------:R-:W2:Y:S01]  /*0ac0*/  F2F.F64.F32 R8, R3 ;  /* 0x0000000300087310 */ /* 0x000ea20000201800 */
[----:B------:R-:W-:Y:S01]  /*0ad0*/  IMAD.IADD R18, R18, 0x1, R15 ;  /* 0x0000000112127824 */ /* 0x000fe200078e020f */
[----:B------:R-:W-:Y:S01]  /*0ae0*/  MOV R2, 0x0 ;  /* 0x0000000000027802 */ /* 0x000fe20000000f00 */
[----:B------:R-:W3:Y:S01]  /*0af0*/  LDCU.64 UR4, c[0x4][0x8] ;  /* 0x01000100ff0477ac */ /* 0x000ee20008000a00 */
[----:B------:R-:W-:Y:S01]  /*0b00*/  MOV R6, UR38 ;  /* 0x0000002600067c02 */ /* 0x000fe20008000f00 */
[----:B------:R-:W-:Y:S01]  /*0b10*/  IMAD.U32 R7, RZ, RZ, UR39 ;  /* 0x00000027ff077e24 */ /* 0x000fe2000f8e00ff */
[----:B------:R4:W-:Y:S01]  /*0b20*/  STL [R1], R18 ;  /* 0x0000001201007387 */ /* 0x0009e20000100800 */
[----:B------:R4:W4:Y:S03]  /*0b30*/  LDC.64 R10, c[0x4][R2] ;  /* 0x01000000020a7b82 */ /* 0x0009260000000a00 */
[----:B--2---:R2:W-:Y:S01]  /*0b40*/  STL.64 [R1+0x8], R8 ;  /* 0x0000080801007387 */ /* 0x0045e20000100a00 */
[----:B---3--:R-:W-:Y:S01]  /*0b50*/  MOV R4, UR4 ;  /* 0x0000000400047c02 */ /* 0x008fe20008000f00 */
[----:B-1----:R-:W-:Y:S01]  /*0b60*/  IMAD.WIDE R16, R18, 0x4, R16 ;  /* 0x0000000412107825 */ /* 0x002fe200078e0210 */
[----:B------:R-:W-:-:S04]  /*0b70*/  MOV R5, UR5 ;  /* 0x0000000500057c02 */ /* 0x000fc80008000f00 */
[----:B0-----:R2:W-:Y:S03]  /*0b80*/  STG.E desc[UR36][R16.64], R3 ;  /* 0x0000000310007986 */ /* 0x0015e6000c101924 */
[----:B------:R-:W-:-:S07]  /*0b90*/  LEPC R20, `(.L_x_46) ;  /* 0x000000001014794e */ /* 0x000fce0000000000 */
[----:B--2-4-:R-:W-:Y:S05]  /*0ba0*/  CALL.ABS.NOINC R10 ;  /* 0x000000000a007343 */ /* 0x014fea0003c00000 */
.L_x_46:
[----:B------:R-:W2:Y:S01]  /*0bb0*/  LDG.E R16, desc[UR36][R16.64] ;  /* 0x0000002410107981 */ /* 0x000ea2000c1e1900 */
[----:B------:R-:W0:Y:S01]  /*0bc0*/  LDC.64 R2, c[0x4][R2] ;  /* 0x0100000002027b82 */ /* 0x000e220000000a00 */
[----:B------:R-:W1:Y:S01]  /*0bd0*/  LDCU.64 UR4, c[0x4][0x10] ;  /* 0x01000200ff0477ac */ /* 0x000e620008000a00 */
[----:B------:R-:W-:Y:S01]  /*0be0*/  MOV R6, UR38 ;  /* 0x0000002600067c02 */ /* 0x000fe20008000f00 */
[----:B------:R-:W3:Y:S01]  /*0bf0*/  S2R R11, SR_TID.X ;  /* 0x00000000000b7919 */ /* 0x000ee20000002100 */
[----:B------:R-:W-:Y:S01]  /*0c00*/  MOV R7, UR39 ;  /* 0x0000002700077c02 */ /* 0x000fe20008000f00 */
[----:B------:R-:W3:Y:S01]  /*0c10*/  S2R R10, SR_TID.Y ;  /* 0x00000000000a7919 */ /* 0x000ee20000002200 */
[----:B------:R4:W-:Y:S01]  /*0c20*/  STL [R1+0x8], R18 ;  /* 0x0000081201007387 */ /* 0x0009e20000100800 */
[----:B-1----:R-:W-:Y:S02]  /*0c30*/  MOV R4, UR4 ;  /* 0x0000000400047c02 */ /* 0x002fe40008000f00 */
[----:B------:R-:W-:Y:S01]  /*0c40*/  MOV R5, UR5 ;  /* 0x0000000500057c02 */ /* 0x000fe20008000f00 */
[----:B---3--:R4:W-:Y:S01]  /*0c50*/  STL.64 [R1], R10 ;  /* 0x0000000a01007387 */ /* 0x0089e20000100a00 */
[----:B--2---:R-:W1:Y:S03]  /*0c60*/  F2F.F64.F32 R8, R16 ;  /* 0x0000001000087310 */ /* 0x004e660000201800 */
[----:B01----:R4:W-:Y:S02]  /*0c70*/  STL.64 [R1+0x10], R8 ;  /* 0x0000100801007387 */ /* 0x0039e40000100a00 */
[----:B------:R-:W-:-:S07]  /*0c80*/  LEPC R20, `(.L_x_47) ;  /* 0x000000001014794e */ /* 0x000fce0000000000 */
[----:B----4-:R-:W-:Y:S05]  /*0c90*/  CALL.ABS.NOINC R2 ;  /* 0x0000000002007343 */ /* 0x010fea0003c00000 */
.L_x_47:
[----:B------:R-:W-:Y:S05]  /*0ca0*/  EXIT ;  /* 0x000000000000794d */ /* 0x000fea0003800000 */
.L_x_48:
        /* <DEDUP_REMOVED lines=13> */
.L_x_52:


//--------------------- .nv.global.init           --------------------------
	.section	.nv.global.init,"aw",@progbits
.nv.global.init:
	.type		$str$2,@object
	.size		$str$2,($str$3 - $str$2)
$str$2:
        /*0000*/ 	.byte	0x62, 0x6c, 0x6f, 0x63, 0x6b, 0x64, 0x69, 0x6d, 0x59, 0x20, 0x25, 0x64, 0x0a, 0x00
	.type		$str$3,@object
	.size		$str$3,($str$4 - $str$3)
$str$3:
        /*000e*/ 	.byte	0x62, 0x6c, 0x6f, 0x63, 0x6b, 0x64, 0x69, 0x6d, 0x58, 0x20, 0x25, 0x64, 0x0a, 0x00
	.type		$str$4,@object
	.size		$str$4,($str - $str$4)
$str$4:
        /*001c*/ 	.byte	0x72, 0x6f, 0x77, 0x3a, 0x20, 0x25, 0x64, 0x20, 0x63, 0x6f, 0x6c, 0x3a, 0x20, 0x25, 0x64, 0x20
        /*002c*/ 	.byte	0x20, 0x6e, 0x3a, 0x25, 0x64, 0x0a, 0x00
	.type		$str,@object
	.size		$str,($str$5 - $str)
$str:
        /*0033*/ 	.byte	0x70, 0x20, 0x61, 0x64, 0x64, 0x72, 0x65, 0x73, 0x73, 0x3a, 0x20, 0x25, 0x64, 0x09, 0x09, 0x70
        /*0043*/ 	.byte	0x76, 0x61, 0x6c, 0x75, 0x65, 0x3a, 0x20, 0x25, 0x66, 0x0a, 0x00
	.type		$str$5,@object
	.size		$str$5,($str$1 - $str$5)
$str$5:
        /*004e*/ 	.byte	0x4d, 0x3a, 0x20, 0x25, 0x66, 0x20, 0x20, 0x20, 0x56, 0x3a, 0x20, 0x25, 0x66, 0x20, 0x20, 0x20
        /*005e*/ 	.byte	0x20, 0x4f, 0x75, 0x74, 0x70, 0x75, 0x74, 0x3a, 0x20, 0x25, 0x66, 0x0a, 0x00
	.type		$str$1,@object
	.size		$str$1,(.L_1 - $str$1)
$str$1:
        /*006b*/ 	.byte	0x74, 0x68, 0x72, 0x65, 0x61, 0x64, 0x20, 0x69, 0x64, 0x20, 0x79, 0x3a, 0x25, 0x64, 0x20, 0x20
        /*007b*/ 	.byte	0x20, 0x20, 0x20, 0x20, 0x20, 0x20, 0x74, 0x68, 0x72, 0x65, 0x61, 0x64, 0x20, 0x69, 0x64, 0x20
        /*008b*/ 	.byte	0x78, 0x3a, 0x25, 0x64, 0x20, 0x20, 0x20, 0x20, 0x20, 0x20, 0x70, 0x20, 0x61, 0x64, 0x64, 0x72
        /*009b*/ 	.byte	0x65, 0x73, 0x73, 0x3a, 0x25, 0x64, 0x20, 0x20, 0x20, 0x20, 0x20, 0x20, 0x20, 0x20, 0x70, 0x76
        /*00ab*/ 	.byte	0x61, 0x6c, 0x75, 0x65, 0x3a, 0x25, 0x66, 0x0a, 0x00
.L_1:


//--------------------- .nv.shared.reserved.0     --------------------------
	.section	.nv.shared.reserved.0,"aw",@nobits
	.weak		__nv_reservedSMEM_offset_0_alias
	.size		__nv_reservedSMEM_offset_0_alias, 0, 64
	.other		__nv_reservedSMEM_offset_0_alias,@"STO_CUDA_RESERVED_SHARED STV_DEFAULT"
__nv_reservedSMEM_offset_0_alias:
	.zero		0
	.zero		64


//--------------------- .nv.constant0._Z16MatVecMultKernelPfS_S_i --------------------------
	.section	.nv.constant0._Z16MatVecMultKernelPfS_S_i,"a",@progbits
	.sectionflags	@""
	.align	4
.nv.constant0._Z16MatVecMultKernelPfS_S_i:
	.zero		924


//--------------------- .nv.constant0._Z18MatrixMulColKernelPfS_S_i --------------------------
	.section	.nv.constant0._Z18MatrixMulColKernelPfS_S_i,"a",@progbits
	.sectionflags	@""
	.align	4
.nv.constant0._Z18MatrixMulColKernelPfS_S_i:
	.zero		924


//--------------------- .nv.constant0._Z18MatrixMulRowKernelPfS_S_i --------------------------
	.section	.nv.constant0._Z18MatrixMulRowKernelPfS_S_i,"a",@progbits
	.sectionflags	@""
	.align	4
.nv.constant0._Z18MatrixMulRowKernelPfS_S_i:
	.zero		924


//--------------------- .nv.constant0._Z15MatrixMulKernelPfS_S_i --------------------------
	.section	.nv.constant0._Z15MatrixMulKernelPfS_S_i,"a",@progbits
	.sectionflags	@""
	.align	4
.nv.constant0._Z15MatrixMulKernelPfS_S_i:
	.zero		924


//--------------------- SYMBOLS --------------------------

	.type		.nv.reservedSmem.offset0,@object
	.size		.nv.reservedSmem.offset0,0x4
	.type		vprintf,@function
